//
// Generated by NVIDIA NVVM Compiler
//
// Compiler Build ID: CL-36424714
// Cuda compilation tools, release 13.0, V13.0.88
// Based on NVVM 20.0.0
//

.version 9.0
.target sm_100
.address_size 64

	// .globl	_Z8matmult1iiiPdS_S_

.visible .entry _Z8matmult1iiiPdS_S_(
	.param .u32 _Z8matmult1iiiPdS_S__param_0,
	.param .u32 _Z8matmult1iiiPdS_S__param_1,
	.param .u32 _Z8matmult1iiiPdS_S__param_2,
	.param .u64 .ptr .align 1 _Z8matmult1iiiPdS_S__param_3,
	.param .u64 .ptr .align 1 _Z8matmult1iiiPdS_S__param_4,
	.param .u64 .ptr .align 1 _Z8matmult1iiiPdS_S__param_5
)
{
	.reg .pred 	%p<11>;
	.reg .b32 	%r<45>;
	.reg .b64 	%rd<50>;
	.reg .b64 	%fd<61>;

	ld.param.u32 	%r20, [_Z8matmult1iiiPdS_S__param_0];
	ld.param.u32 	%r21, [_Z8matmult1iiiPdS_S__param_1];
	ld.param.u32 	%r22, [_Z8matmult1iiiPdS_S__param_2];
	ld.param.u64 	%rd12, [_Z8matmult1iiiPdS_S__param_3];
	ld.param.u64 	%rd13, [_Z8matmult1iiiPdS_S__param_4];
	ld.param.u64 	%rd14, [_Z8matmult1iiiPdS_S__param_5];
	cvta.to.global.u64 	%rd1, %rd13;
	cvta.to.global.u64 	%rd2, %rd14;
	min.s32 	%r23, %r20, %r22;
	min.s32 	%r24, %r23, %r21;
	setp.lt.s32 	%p1, %r24, 1;
	@%p1 bra 	$L__BB0_16;
	and.b32  	%r1, %r21, 7;
	add.s32 	%r2, %r1, -1;
	and.b32  	%r3, %r21, 3;
	and.b32  	%r4, %r21, 2147483640;
	and.b32  	%r5, %r21, 1;
	neg.s32 	%r6, %r4;
	cvta.to.global.u64 	%rd3, %rd12;
	mov.b32 	%r39, 0;
$L__BB0_2:
	mul.lo.s32 	%r27, %r39, %r21;
	mul.lo.s32 	%r8, %r39, %r22;
	cvt.u64.u32 	%rd4, %r27;
	mul.wide.u32 	%rd15, %r27, 8;
	add.s64 	%rd16, %rd2, %rd15;
	add.s64 	%rd5, %rd16, 32;
	mov.b32 	%r40, 0;
$L__BB0_3:
	setp.lt.u32 	%p2, %r21, 8;
	add.s32 	%r29, %r40, %r8;
	mul.wide.u32 	%rd17, %r29, 8;
	add.s64 	%rd6, %rd3, %rd17;
	mul.lo.s32 	%r10, %r40, %r21;
	mov.b32 	%r43, 0;
	@%p2 bra 	$L__BB0_6;
	mul.wide.u32 	%rd18, %r10, 8;
	add.s64 	%rd19, %rd1, %rd18;
	add.s64 	%rd48, %rd19, 32;
	mov.u64 	%rd49, %rd5;
	mov.u32 	%r41, %r6;
$L__BB0_5:
	.pragma "nounroll";
	ld.global.f64 	%fd1, [%rd49+-32];
	ld.global.f64 	%fd2, [%rd6];
	ld.global.f64 	%fd3, [%rd48+-32];
	fma.rn.f64 	%fd4, %fd2, %fd3, %fd1;
	st.global.f64 	[%rd49+-32], %fd4;
	ld.global.f64 	%fd5, [%rd49+-24];
	ld.global.f64 	%fd6, [%rd6];
	ld.global.f64 	%fd7, [%rd48+-24];
	fma.rn.f64 	%fd8, %fd6, %fd7, %fd5;
	st.global.f64 	[%rd49+-24], %fd8;
	ld.global.f64 	%fd9, [%rd49+-16];
	ld.global.f64 	%fd10, [%rd6];
	ld.global.f64 	%fd11, [%rd48+-16];
	fma.rn.f64 	%fd12, %fd10, %fd11, %fd9;
	st.global.f64 	[%rd49+-16], %fd12;
	ld.global.f64 	%fd13, [%rd49+-8];
	ld.global.f64 	%fd14, [%rd6];
	ld.global.f64 	%fd15, [%rd48+-8];
	fma.rn.f64 	%fd16, %fd14, %fd15, %fd13;
	st.global.f64 	[%rd49+-8], %fd16;
	ld.global.f64 	%fd17, [%rd49];
	ld.global.f64 	%fd18, [%rd6];
	ld.global.f64 	%fd19, [%rd48];
	fma.rn.f64 	%fd20, %fd18, %fd19, %fd17;
	st.global.f64 	[%rd49], %fd20;
	ld.global.f64 	%fd21, [%rd49+8];
	ld.global.f64 	%fd22, [%rd6];
	ld.global.f64 	%fd23, [%rd48+8];
	fma.rn.f64 	%fd24, %fd22, %fd23, %fd21;
	st.global.f64 	[%rd49+8], %fd24;
	ld.global.f64 	%fd25, [%rd49+16];
	ld.global.f64 	%fd26, [%rd6];
	ld.global.f64 	%fd27, [%rd48+16];
	fma.rn.f64 	%fd28, %fd26, %fd27, %fd25;
	st.global.f64 	[%rd49+16], %fd28;
	ld.global.f64 	%fd29, [%rd49+24];
	ld.global.f64 	%fd30, [%rd6];
	ld.global.f64 	%fd31, [%rd48+24];
	fma.rn.f64 	%fd32, %fd30, %fd31, %fd29;
	st.global.f64 	[%rd49+24], %fd32;
	add.s32 	%r41, %r41, 8;
	add.s64 	%rd49, %rd49, 64;
	add.s64 	%rd48, %rd48, 64;
	setp.ne.s32 	%p3, %r41, 0;
	mov.u32 	%r43, %r4;
	@%p3 bra 	$L__BB0_5;
$L__BB0_6:
	setp.eq.s32 	%p4, %r1, 0;
	@%p4 bra 	$L__BB0_14;
	setp.lt.u32 	%p5, %r2, 3;
	@%p5 bra 	$L__BB0_9;
	cvt.u32.u64 	%r30, %rd4;
	add.s32 	%r31, %r43, %r30;
	mul.wide.u32 	%rd20, %r31, 8;
	add.s64 	%rd21, %rd2, %rd20;
	ld.global.f64 	%fd33, [%rd21];
	ld.global.f64 	%fd34, [%rd6];
	add.s32 	%r32, %r43, %r10;
	mul.wide.u32 	%rd22, %r32, 8;
	add.s64 	%rd23, %rd1, %rd22;
	ld.global.f64 	%fd35, [%rd23];
	fma.rn.f64 	%fd36, %fd34, %fd35, %fd33;
	st.global.f64 	[%rd21], %fd36;
	cvt.u64.u32 	%rd24, %r43;
	add.s64 	%rd25, %rd24, %rd4;
	shl.b64 	%rd26, %rd25, 3;
	add.s64 	%rd27, %rd2, %rd26;
	ld.global.f64 	%fd37, [%rd27+8];
	ld.global.f64 	%fd38, [%rd6];
	cvt.u64.u32 	%rd28, %r10;
	add.s64 	%rd29, %rd24, %rd28;
	shl.b64 	%rd30, %rd29, 3;
	add.s64 	%rd31, %rd1, %rd30;
	ld.global.f64 	%fd39, [%rd31+8];
	fma.rn.f64 	%fd40, %fd38, %fd39, %fd37;
	st.global.f64 	[%rd27+8], %fd40;
	ld.global.f64 	%fd41, [%rd27+16];
	ld.global.f64 	%fd42, [%rd6];
	ld.global.f64 	%fd43, [%rd31+16];
	fma.rn.f64 	%fd44, %fd42, %fd43, %fd41;
	st.global.f64 	[%rd27+16], %fd44;
	ld.global.f64 	%fd45, [%rd27+24];
	ld.global.f64 	%fd46, [%rd6];
	ld.global.f64 	%fd47, [%rd31+24];
	fma.rn.f64 	%fd48, %fd46, %fd47, %fd45;
	st.global.f64 	[%rd27+24], %fd48;
	add.s32 	%r43, %r43, 4;
$L__BB0_9:
	setp.eq.s32 	%p6, %r3, 0;
	@%p6 bra 	$L__BB0_14;
	setp.eq.s32 	%p7, %r3, 1;
	@%p7 bra 	$L__BB0_12;
	cvt.u32.u64 	%r33, %rd4;
	add.s32 	%r34, %r43, %r33;
	mul.wide.u32 	%rd32, %r34, 8;
	add.s64 	%rd33, %rd2, %rd32;
	ld.global.f64 	%fd49, [%rd33];
	ld.global.f64 	%fd50, [%rd6];
	add.s32 	%r35, %r43, %r10;
	mul.wide.u32 	%rd34, %r35, 8;
	add.s64 	%rd35, %rd1, %rd34;
	ld.global.f64 	%fd51, [%rd35];
	fma.rn.f64 	%fd52, %fd50, %fd51, %fd49;
	st.global.f64 	[%rd33], %fd52;
	cvt.u64.u32 	%rd36, %r43;
	add.s64 	%rd37, %rd36, %rd4;
	shl.b64 	%rd38, %rd37, 3;
	add.s64 	%rd39, %rd2, %rd38;
	ld.global.f64 	%fd53, [%rd39+8];
	ld.global.f64 	%fd54, [%rd6];
	cvt.u64.u32 	%rd40, %r10;
	add.s64 	%rd41, %rd36, %rd40;
	shl.b64 	%rd42, %rd41, 3;
	add.s64 	%rd43, %rd1, %rd42;
	ld.global.f64 	%fd55, [%rd43+8];
	fma.rn.f64 	%fd56, %fd54, %fd55, %fd53;
	st.global.f64 	[%rd39+8], %fd56;
	add.s32 	%r43, %r43, 2;
$L__BB0_12:
	setp.eq.s32 	%p8, %r5, 0;
	@%p8 bra 	$L__BB0_14;
	cvt.u32.u64 	%r36, %rd4;
	add.s32 	%r37, %r43, %r36;
	mul.wide.u32 	%rd44, %r37, 8;
	add.s64 	%rd45, %rd2, %rd44;
	ld.global.f64 	%fd57, [%rd45];
	ld.global.f64 	%fd58, [%rd6];
	add.s32 	%r38, %r43, %r10;
	mul.wide.u32 	%rd46, %r38, 8;
	add.s64 	%rd47, %rd1, %rd46;
	ld.global.f64 	%fd59, [%rd47];
	fma.rn.f64 	%fd60, %fd58, %fd59, %fd57;
	st.global.f64 	[%rd45], %fd60;
$L__BB0_14:
	add.s32 	%r40, %r40, 1;
	setp.ne.s32 	%p9, %r40, %r22;
	@%p9 bra 	$L__BB0_3;
	add.s32 	%r39, %r39, 1;
	setp.ne.s32 	%p10, %r39, %r20;
	@%p10 bra 	$L__BB0_2;
$L__BB0_16:
	ret;

}
	// .globl	_Z8matmult2iiiPdS_S_
.visible .entry _Z8matmult2iiiPdS_S_(
	.param .u32 _Z8matmult2iiiPdS_S__param_0,
	.param .u32 _Z8matmult2iiiPdS_S__param_1,
	.param .u32 _Z8matmult2iiiPdS_S__param_2,
	.param .u64 .ptr .align 1 _Z8matmult2iiiPdS_S__param_3,
	.param .u64 .ptr .align 1 _Z8matmult2iiiPdS_S__param_4,
	.param .u64 .ptr .align 1 _Z8matmult2iiiPdS_S__param_5
)
{
	.reg .pred 	%p<13>;
	.reg .b32 	%r<41>;
	.reg .b64 	%rd<53>;
	.reg .b64 	%fd<68>;

	ld.param.u32 	%r20, [_Z8matmult2iiiPdS_S__param_0];
	ld.param.u32 	%r18, [_Z8matmult2iiiPdS_S__param_1];
	ld.param.u32 	%r19, [_Z8matmult2iiiPdS_S__param_2];
	ld.param.u64 	%rd7, [_Z8matmult2iiiPdS_S__param_3];
	ld.param.u64 	%rd8, [_Z8matmult2iiiPdS_S__param_4];
	ld.param.u64 	%rd6, [_Z8matmult2iiiPdS_S__param_5];
	cvta.to.global.u64 	%rd1, %rd8;
	cvta.to.global.u64 	%rd2, %rd7;
	mov.u32 	%r21, %ctaid.x;
	mov.u32 	%r22, %ntid.x;
	mov.u32 	%r23, %tid.x;
	mad.lo.s32 	%r1, %r21, %r22, %r23;
	mov.u32 	%r24, %ctaid.y;
	mov.u32 	%r25, %ntid.y;
	mov.u32 	%r26, %tid.y;
	mad.lo.s32 	%r2, %r24, %r25, %r26;
	setp.ge.s32 	%p1, %r2, %r20;
	setp.ge.s32 	%p2, %r1, %r18;
	or.pred  	%p3, %p1, %p2;
	@%p3 bra 	$L__BB1_14;
	setp.lt.s32 	%p4, %r19, 1;
	mov.f64 	%fd67, 0d0000000000000000;
	@%p4 bra 	$L__BB1_13;
	mul.lo.s32 	%r3, %r19, %r2;
	and.b32  	%r4, %r19, 7;
	setp.lt.u32 	%p5, %r19, 8;
	mov.b32 	%r39, 0;
	mov.f64 	%fd67, 0d0000000000000000;
	@%p5 bra 	$L__BB1_5;
	and.b32  	%r39, %r19, 2147483640;
	neg.s32 	%r37, %r39;
	shl.b32 	%r7, %r18, 3;
	mul.wide.u32 	%rd9, %r3, 8;
	add.s64 	%rd10, %rd9, %rd2;
	add.s64 	%rd52, %rd10, 32;
	mov.f64 	%fd67, 0d0000000000000000;
	mul.wide.s32 	%rd13, %r18, 8;
	mov.u32 	%r36, %r1;
$L__BB1_4:
	.pragma "nounroll";
	ld.global.f64 	%fd17, [%rd52+-32];
	mul.wide.s32 	%rd11, %r36, 8;
	add.s64 	%rd12, %rd1, %rd11;
	ld.global.f64 	%fd18, [%rd12];
	fma.rn.f64 	%fd19, %fd17, %fd18, %fd67;
	ld.global.f64 	%fd20, [%rd52+-24];
	add.s64 	%rd14, %rd12, %rd13;
	ld.global.f64 	%fd21, [%rd14];
	fma.rn.f64 	%fd22, %fd20, %fd21, %fd19;
	ld.global.f64 	%fd23, [%rd52+-16];
	add.s64 	%rd15, %rd14, %rd13;
	ld.global.f64 	%fd24, [%rd15];
	fma.rn.f64 	%fd25, %fd23, %fd24, %fd22;
	ld.global.f64 	%fd26, [%rd52+-8];
	add.s64 	%rd16, %rd15, %rd13;
	ld.global.f64 	%fd27, [%rd16];
	fma.rn.f64 	%fd28, %fd26, %fd27, %fd25;
	ld.global.f64 	%fd29, [%rd52];
	add.s64 	%rd17, %rd16, %rd13;
	ld.global.f64 	%fd30, [%rd17];
	fma.rn.f64 	%fd31, %fd29, %fd30, %fd28;
	ld.global.f64 	%fd32, [%rd52+8];
	add.s64 	%rd18, %rd17, %rd13;
	ld.global.f64 	%fd33, [%rd18];
	fma.rn.f64 	%fd34, %fd32, %fd33, %fd31;
	ld.global.f64 	%fd35, [%rd52+16];
	add.s64 	%rd19, %rd18, %rd13;
	ld.global.f64 	%fd36, [%rd19];
	fma.rn.f64 	%fd37, %fd35, %fd36, %fd34;
	ld.global.f64 	%fd38, [%rd52+24];
	add.s64 	%rd20, %rd19, %rd13;
	ld.global.f64 	%fd39, [%rd20];
	fma.rn.f64 	%fd67, %fd38, %fd39, %fd37;
	add.s32 	%r37, %r37, 8;
	add.s32 	%r36, %r36, %r7;
	add.s64 	%rd52, %rd52, 64;
	setp.ne.s32 	%p6, %r37, 0;
	@%p6 bra 	$L__BB1_4;
$L__BB1_5:
	setp.eq.s32 	%p7, %r4, 0;
	@%p7 bra 	$L__BB1_13;
	and.b32  	%r13, %r19, 3;
	setp.lt.u32 	%p8, %r4, 4;
	@%p8 bra 	$L__BB1_8;
	add.s32 	%r28, %r39, %r3;
	mul.wide.u32 	%rd21, %r28, 8;
	add.s64 	%rd22, %rd2, %rd21;
	ld.global.f64 	%fd41, [%rd22];
	mad.lo.s32 	%r29, %r39, %r18, %r1;
	mul.wide.s32 	%rd23, %r29, 8;
	add.s64 	%rd24, %rd1, %rd23;
	ld.global.f64 	%fd42, [%rd24];
	fma.rn.f64 	%fd43, %fd41, %fd42, %fd67;
	cvt.u64.u32 	%rd25, %r3;
	cvt.u64.u32 	%rd26, %r39;
	add.s64 	%rd27, %rd26, %rd25;
	shl.b64 	%rd28, %rd27, 3;
	add.s64 	%rd29, %rd2, %rd28;
	ld.global.f64 	%fd44, [%rd29+8];
	mul.wide.s32 	%rd30, %r18, 8;
	add.s64 	%rd31, %rd24, %rd30;
	ld.global.f64 	%fd45, [%rd31];
	fma.rn.f64 	%fd46, %fd44, %fd45, %fd43;
	ld.global.f64 	%fd47, [%rd29+16];
	add.s64 	%rd32, %rd31, %rd30;
	ld.global.f64 	%fd48, [%rd32];
	fma.rn.f64 	%fd49, %fd47, %fd48, %fd46;
	ld.global.f64 	%fd50, [%rd29+24];
	add.s64 	%rd33, %rd32, %rd30;
	ld.global.f64 	%fd51, [%rd33];
	fma.rn.f64 	%fd67, %fd50, %fd51, %fd49;
	add.s32 	%r39, %r39, 4;
$L__BB1_8:
	setp.eq.s32 	%p9, %r13, 0;
	@%p9 bra 	$L__BB1_13;
	setp.eq.s32 	%p10, %r13, 1;
	@%p10 bra 	$L__BB1_11;
	add.s32 	%r30, %r39, %r3;
	mul.wide.u32 	%rd34, %r30, 8;
	add.s64 	%rd35, %rd2, %rd34;
	ld.global.f64 	%fd53, [%rd35];
	mad.lo.s32 	%r31, %r39, %r18, %r1;
	mul.wide.s32 	%rd36, %r31, 8;
	add.s64 	%rd37, %rd1, %rd36;
	ld.global.f64 	%fd54, [%rd37];
	fma.rn.f64 	%fd55, %fd53, %fd54, %fd67;
	cvt.u64.u32 	%rd38, %r3;
	cvt.u64.u32 	%rd39, %r39;
	add.s64 	%rd40, %rd39, %rd38;
	shl.b64 	%rd41, %rd40, 3;
	add.s64 	%rd42, %rd2, %rd41;
	ld.global.f64 	%fd56, [%rd42+8];
	mul.wide.s32 	%rd43, %r18, 8;
	add.s64 	%rd44, %rd37, %rd43;
	ld.global.f64 	%fd57, [%rd44];
	fma.rn.f64 	%fd67, %fd56, %fd57, %fd55;
	add.s32 	%r39, %r39, 2;
$L__BB1_11:
	and.b32  	%r32, %r19, 1;
	setp.eq.b32 	%p11, %r32, 1;
	not.pred 	%p12, %p11;
	@%p12 bra 	$L__BB1_13;
	add.s32 	%r33, %r39, %r3;
	mul.wide.u32 	%rd45, %r33, 8;
	add.s64 	%rd46, %rd2, %rd45;
	ld.global.f64 	%fd58, [%rd46];
	mad.lo.s32 	%r34, %r39, %r18, %r1;
	mul.wide.s32 	%rd47, %r34, 8;
	add.s64 	%rd48, %rd1, %rd47;
	ld.global.f64 	%fd59, [%rd48];
	fma.rn.f64 	%fd67, %fd58, %fd59, %fd67;
$L__BB1_13:
	mad.lo.s32 	%r35, %r18, %r2, %r1;
	cvta.to.global.u64 	%rd49, %rd6;
	mul.wide.s32 	%rd50, %r35, 8;
	add.s64 	%rd51, %rd49, %rd50;
	st.global.f64 	[%rd51], %fd67;
$L__BB1_14:
	ret;

}
	// .globl	_Z8matmult3iiiPdS_S_
.visible .entry _Z8matmult3iiiPdS_S_(
	.param .u32 _Z8matmult3iiiPdS_S__param_0,
	.param .u32 _Z8matmult3iiiPdS_S__param_1,
	.param .u32 _Z8matmult3iiiPdS_S__param_2,
	.param .u64 .ptr .align 1 _Z8matmult3iiiPdS_S__param_3,
	.param .u64 .ptr .align 1 _Z8matmult3iiiPdS_S__param_4,
	.param .u64 .ptr .align 1 _Z8matmult3iiiPdS_S__param_5
)
{
	.reg .pred 	%p<25>;
	.reg .b32 	%r<81>;
	.reg .b64 	%rd<120>;
	.reg .b64 	%fd<181>;

	ld.param.u32 	%r39, [_Z8matmult3iiiPdS_S__param_0];
	ld.param.u32 	%r37, [_Z8matmult3iiiPdS_S__param_1];
	ld.param.u32 	%r38, [_Z8matmult3iiiPdS_S__param_2];
	ld.param.u64 	%rd10, [_Z8matmult3iiiPdS_S__param_3];
	ld.param.u64 	%rd11, [_Z8matmult3iiiPdS_S__param_4];
	cvta.to.global.u64 	%rd1, %rd11;
	cvta.to.global.u64 	%rd2, %rd10;
	mov.u32 	%r40, %ctaid.x;
	mov.u32 	%r41, %ntid.x;
	mov.u32 	%r42, %tid.x;
	mad.lo.s32 	%r1, %r40, %r41, %r42;
	mov.u32 	%r43, %ctaid.y;
	mov.u32 	%r44, %ntid.y;
	mov.u32 	%r45, %tid.y;
	mad.lo.s32 	%r46, %r43, %r44, %r45;
	shl.b32 	%r2, %r46, 1;
	add.s32 	%r3, %r39, -1;
	setp.ge.s32 	%p1, %r2, %r3;
	setp.ge.s32 	%p2, %r1, %r37;
	or.pred  	%p3, %p1, %p2;
	@%p3 bra 	$L__BB2_14;
	setp.lt.s32 	%p16, %r38, 1;
	mov.f64 	%fd171, 0d0000000000000000;
	mov.f64 	%fd172, %fd171;
	@%p16 bra 	$L__BB2_13;
	mul.lo.s32 	%r4, %r38, %r2;
	add.s32 	%r5, %r4, %r38;
	and.b32  	%r6, %r38, 7;
	setp.lt.u32 	%p17, %r38, 8;
	mov.f64 	%fd172, 0d0000000000000000;
	mov.b32 	%r74, 0;
	mov.f64 	%fd171, %fd172;
	@%p17 bra 	$L__BB2_5;
	and.b32  	%r57, %r38, 2147483640;
	neg.s32 	%r72, %r57;
	mad.lo.s32 	%r70, %r38, %r2, %r38;
	mul.wide.u32 	%rd55, %r4, 8;
	add.s64 	%rd56, %rd55, %rd2;
	add.s64 	%rd118, %rd56, 32;
	mov.f64 	%fd172, 0d0000000000000000;
	mul.wide.s32 	%rd61, %r37, 8;
	mov.u32 	%r71, %r1;
$L__BB2_4:
	.pragma "nounroll";
	and.b32  	%r74, %r38, 2147483640;
	ld.global.f64 	%fd88, [%rd118+-32];
	mul.wide.s32 	%rd57, %r71, 8;
	add.s64 	%rd58, %rd1, %rd57;
	ld.global.f64 	%fd89, [%rd58];
	fma.rn.f64 	%fd90, %fd88, %fd89, %fd172;
	mul.wide.u32 	%rd59, %r70, 8;
	add.s64 	%rd60, %rd2, %rd59;
	ld.global.f64 	%fd91, [%rd60];
	fma.rn.f64 	%fd92, %fd91, %fd89, %fd171;
	ld.global.f64 	%fd93, [%rd118+-24];
	add.s64 	%rd62, %rd58, %rd61;
	ld.global.f64 	%fd94, [%rd62];
	fma.rn.f64 	%fd95, %fd93, %fd94, %fd90;
	ld.global.f64 	%fd96, [%rd60+8];
	fma.rn.f64 	%fd97, %fd96, %fd94, %fd92;
	ld.global.f64 	%fd98, [%rd118+-16];
	add.s64 	%rd63, %rd62, %rd61;
	ld.global.f64 	%fd99, [%rd63];
	fma.rn.f64 	%fd100, %fd98, %fd99, %fd95;
	ld.global.f64 	%fd101, [%rd60+16];
	fma.rn.f64 	%fd102, %fd101, %fd99, %fd97;
	ld.global.f64 	%fd103, [%rd118+-8];
	add.s64 	%rd64, %rd63, %rd61;
	ld.global.f64 	%fd104, [%rd64];
	fma.rn.f64 	%fd105, %fd103, %fd104, %fd100;
	ld.global.f64 	%fd106, [%rd60+24];
	fma.rn.f64 	%fd107, %fd106, %fd104, %fd102;
	ld.global.f64 	%fd108, [%rd118];
	add.s64 	%rd65, %rd64, %rd61;
	ld.global.f64 	%fd109, [%rd65];
	fma.rn.f64 	%fd110, %fd108, %fd109, %fd105;
	ld.global.f64 	%fd111, [%rd60+32];
	fma.rn.f64 	%fd112, %fd111, %fd109, %fd107;
	ld.global.f64 	%fd113, [%rd118+8];
	add.s64 	%rd66, %rd65, %rd61;
	ld.global.f64 	%fd114, [%rd66];
	fma.rn.f64 	%fd115, %fd113, %fd114, %fd110;
	ld.global.f64 	%fd116, [%rd60+40];
	fma.rn.f64 	%fd117, %fd116, %fd114, %fd112;
	ld.global.f64 	%fd118, [%rd118+16];
	add.s64 	%rd67, %rd66, %rd61;
	ld.global.f64 	%fd119, [%rd67];
	fma.rn.f64 	%fd120, %fd118, %fd119, %fd115;
	ld.global.f64 	%fd121, [%rd60+48];
	fma.rn.f64 	%fd122, %fd121, %fd119, %fd117;
	ld.global.f64 	%fd123, [%rd118+24];
	add.s64 	%rd68, %rd67, %rd61;
	ld.global.f64 	%fd124, [%rd68];
	fma.rn.f64 	%fd172, %fd123, %fd124, %fd120;
	ld.global.f64 	%fd125, [%rd60+56];
	fma.rn.f64 	%fd171, %fd125, %fd124, %fd122;
	add.s32 	%r72, %r72, 8;
	shl.b32 	%r58, %r37, 3;
	add.s32 	%r71, %r71, %r58;
	add.s32 	%r70, %r70, 8;
	add.s64 	%rd118, %rd118, 64;
	setp.ne.s32 	%p18, %r72, 0;
	@%p18 bra 	$L__BB2_4;
$L__BB2_5:
	setp.eq.s32 	%p19, %r6, 0;
	@%p19 bra 	$L__BB2_13;
	and.b32  	%r17, %r38, 3;
	setp.lt.u32 	%p20, %r6, 4;
	@%p20 bra 	$L__BB2_8;
	add.s32 	%r59, %r74, %r4;
	mul.wide.u32 	%rd69, %r59, 8;
	add.s64 	%rd70, %rd2, %rd69;
	ld.global.f64 	%fd127, [%rd70];
	mad.lo.s32 	%r60, %r74, %r37, %r1;
	mul.wide.s32 	%rd71, %r60, 8;
	add.s64 	%rd72, %rd1, %rd71;
	ld.global.f64 	%fd128, [%rd72];
	fma.rn.f64 	%fd129, %fd127, %fd128, %fd172;
	add.s32 	%r61, %r59, %r38;
	mul.wide.u32 	%rd73, %r61, 8;
	add.s64 	%rd74, %rd2, %rd73;
	ld.global.f64 	%fd130, [%rd74];
	fma.rn.f64 	%fd131, %fd130, %fd128, %fd171;
	cvt.u64.u32 	%rd75, %r4;
	cvt.u64.u32 	%rd76, %r74;
	add.s64 	%rd77, %rd76, %rd75;
	shl.b64 	%rd78, %rd77, 3;
	add.s64 	%rd79, %rd2, %rd78;
	ld.global.f64 	%fd132, [%rd79+8];
	mul.wide.s32 	%rd80, %r37, 8;
	add.s64 	%rd81, %rd72, %rd80;
	ld.global.f64 	%fd133, [%rd81];
	fma.rn.f64 	%fd134, %fd132, %fd133, %fd129;
	cvt.u64.u32 	%rd82, %r5;
	add.s64 	%rd83, %rd76, %rd82;
	shl.b64 	%rd84, %rd83, 3;
	add.s64 	%rd85, %rd2, %rd84;
	ld.global.f64 	%fd135, [%rd85+8];
	fma.rn.f64 	%fd136, %fd135, %fd133, %fd131;
	ld.global.f64 	%fd137, [%rd79+16];
	add.s64 	%rd86, %rd81, %rd80;
	ld.global.f64 	%fd138, [%rd86];
	fma.rn.f64 	%fd139, %fd137, %fd138, %fd134;
	ld.global.f64 	%fd140, [%rd85+16];
	fma.rn.f64 	%fd141, %fd140, %fd138, %fd136;
	ld.global.f64 	%fd142, [%rd79+24];
	add.s64 	%rd87, %rd86, %rd80;
	ld.global.f64 	%fd143, [%rd87];
	fma.rn.f64 	%fd172, %fd142, %fd143, %fd139;
	ld.global.f64 	%fd144, [%rd85+24];
	fma.rn.f64 	%fd171, %fd144, %fd143, %fd141;
	add.s32 	%r74, %r74, 4;
$L__BB2_8:
	setp.eq.s32 	%p21, %r17, 0;
	@%p21 bra 	$L__BB2_13;
	setp.eq.s32 	%p22, %r17, 1;
	@%p22 bra 	$L__BB2_11;
	add.s32 	%r62, %r74, %r4;
	mul.wide.u32 	%rd88, %r62, 8;
	add.s64 	%rd89, %rd2, %rd88;
	ld.global.f64 	%fd146, [%rd89];
	mad.lo.s32 	%r63, %r74, %r37, %r1;
	mul.wide.s32 	%rd90, %r63, 8;
	add.s64 	%rd91, %rd1, %rd90;
	ld.global.f64 	%fd147, [%rd91];
	fma.rn.f64 	%fd148, %fd146, %fd147, %fd172;
	add.s32 	%r64, %r62, %r38;
	mul.wide.u32 	%rd92, %r64, 8;
	add.s64 	%rd93, %rd2, %rd92;
	ld.global.f64 	%fd149, [%rd93];
	fma.rn.f64 	%fd150, %fd149, %fd147, %fd171;
	cvt.u64.u32 	%rd94, %r4;
	cvt.u64.u32 	%rd95, %r74;
	add.s64 	%rd96, %rd95, %rd94;
	shl.b64 	%rd97, %rd96, 3;
	add.s64 	%rd98, %rd2, %rd97;
	ld.global.f64 	%fd151, [%rd98+8];
	mul.wide.s32 	%rd99, %r37, 8;
	add.s64 	%rd100, %rd91, %rd99;
	ld.global.f64 	%fd152, [%rd100];
	fma.rn.f64 	%fd172, %fd151, %fd152, %fd148;
	cvt.u64.u32 	%rd101, %r5;
	add.s64 	%rd102, %rd95, %rd101;
	shl.b64 	%rd103, %rd102, 3;
	add.s64 	%rd104, %rd2, %rd103;
	ld.global.f64 	%fd153, [%rd104+8];
	fma.rn.f64 	%fd171, %fd153, %fd152, %fd150;
	add.s32 	%r74, %r74, 2;
$L__BB2_11:
	and.b32  	%r65, %r38, 1;
	setp.eq.b32 	%p23, %r65, 1;
	not.pred 	%p24, %p23;
	@%p24 bra 	$L__BB2_13;
	add.s32 	%r66, %r74, %r4;
	mul.wide.u32 	%rd105, %r66, 8;
	add.s64 	%rd106, %rd2, %rd105;
	ld.global.f64 	%fd154, [%rd106];
	mad.lo.s32 	%r67, %r74, %r37, %r1;
	mul.wide.s32 	%rd107, %r67, 8;
	add.s64 	%rd108, %rd1, %rd107;
	ld.global.f64 	%fd155, [%rd108];
	fma.rn.f64 	%fd172, %fd154, %fd155, %fd172;
	add.s32 	%r68, %r66, %r38;
	mul.wide.u32 	%rd109, %r68, 8;
	add.s64 	%rd110, %rd2, %rd109;
	ld.global.f64 	%fd156, [%rd110];
	fma.rn.f64 	%fd171, %fd156, %fd155, %fd171;
$L__BB2_13:
	ld.param.u64 	%rd117, [_Z8matmult3iiiPdS_S__param_5];
	mad.lo.s32 	%r69, %r2, %r37, %r1;
	cvta.to.global.u64 	%rd111, %rd117;
	mul.wide.s32 	%rd112, %r69, 8;
	add.s64 	%rd113, %rd111, %rd112;
	st.global.f64 	[%rd113], %fd172;
	mul.wide.s32 	%rd114, %r37, 8;
	add.s64 	%rd115, %rd113, %rd114;
	st.global.f64 	[%rd115], %fd171;
	bra.uni 	$L__BB2_28;
$L__BB2_14:
	setp.ge.s32 	%p4, %r1, %r37;
	setp.ne.s32 	%p5, %r2, %r3;
	or.pred  	%p6, %p5, %p4;
	@%p6 bra 	$L__BB2_28;
	setp.lt.s32 	%p7, %r38, 1;
	mov.f64 	%fd180, 0d0000000000000000;
	@%p7 bra 	$L__BB2_27;
	mul.lo.s32 	%r22, %r38, %r2;
	and.b32  	%r23, %r38, 7;
	setp.lt.u32 	%p8, %r38, 8;
	mov.f64 	%fd180, 0d0000000000000000;
	mov.b32 	%r79, 0;
	@%p8 bra 	$L__BB2_19;
	and.b32  	%r79, %r38, 2147483640;
	neg.s32 	%r77, %r79;
	shl.b32 	%r26, %r37, 3;
	mul.wide.u32 	%rd12, %r22, 8;
	add.s64 	%rd13, %rd12, %rd2;
	add.s64 	%rd119, %rd13, 32;
	mov.f64 	%fd180, 0d0000000000000000;
	mul.wide.s32 	%rd16, %r37, 8;
	mov.u32 	%r76, %r1;
$L__BB2_18:
	.pragma "nounroll";
	ld.global.f64 	%fd41, [%rd119+-32];
	mul.wide.s32 	%rd14, %r76, 8;
	add.s64 	%rd15, %rd1, %rd14;
	ld.global.f64 	%fd42, [%rd15];
	fma.rn.f64 	%fd43, %fd41, %fd42, %fd180;
	ld.global.f64 	%fd44, [%rd119+-24];
	add.s64 	%rd17, %rd15, %rd16;
	ld.global.f64 	%fd45, [%rd17];
	fma.rn.f64 	%fd46, %fd44, %fd45, %fd43;
	ld.global.f64 	%fd47, [%rd119+-16];
	add.s64 	%rd18, %rd17, %rd16;
	ld.global.f64 	%fd48, [%rd18];
	fma.rn.f64 	%fd49, %fd47, %fd48, %fd46;
	ld.global.f64 	%fd50, [%rd119+-8];
	add.s64 	%rd19, %rd18, %rd16;
	ld.global.f64 	%fd51, [%rd19];
	fma.rn.f64 	%fd52, %fd50, %fd51, %fd49;
	ld.global.f64 	%fd53, [%rd119];
	add.s64 	%rd20, %rd19, %rd16;
	ld.global.f64 	%fd54, [%rd20];
	fma.rn.f64 	%fd55, %fd53, %fd54, %fd52;
	ld.global.f64 	%fd56, [%rd119+8];
	add.s64 	%rd21, %rd20, %rd16;
	ld.global.f64 	%fd57, [%rd21];
	fma.rn.f64 	%fd58, %fd56, %fd57, %fd55;
	ld.global.f64 	%fd59, [%rd119+16];
	add.s64 	%rd22, %rd21, %rd16;
	ld.global.f64 	%fd60, [%rd22];
	fma.rn.f64 	%fd61, %fd59, %fd60, %fd58;
	ld.global.f64 	%fd62, [%rd119+24];
	add.s64 	%rd23, %rd22, %rd16;
	ld.global.f64 	%fd63, [%rd23];
	fma.rn.f64 	%fd180, %fd62, %fd63, %fd61;
	add.s32 	%r77, %r77, 8;
	add.s32 	%r76, %r76, %r26;
	add.s64 	%rd119, %rd119, 64;
	setp.ne.s32 	%p9, %r77, 0;
	@%p9 bra 	$L__BB2_18;
$L__BB2_19:
	setp.eq.s32 	%p10, %r23, 0;
	@%p10 bra 	$L__BB2_27;
	and.b32  	%r32, %r38, 3;
	setp.lt.u32 	%p11, %r23, 4;
	@%p11 bra 	$L__BB2_22;
	add.s32 	%r48, %r79, %r22;
	mul.wide.u32 	%rd24, %r48, 8;
	add.s64 	%rd25, %rd2, %rd24;
	ld.global.f64 	%fd65, [%rd25];
	mad.lo.s32 	%r49, %r79, %r37, %r1;
	mul.wide.s32 	%rd26, %r49, 8;
	add.s64 	%rd27, %rd1, %rd26;
	ld.global.f64 	%fd66, [%rd27];
	fma.rn.f64 	%fd67, %fd65, %fd66, %fd180;
	cvt.u64.u32 	%rd28, %r22;
	cvt.u64.u32 	%rd29, %r79;
	add.s64 	%rd30, %rd29, %rd28;
	shl.b64 	%rd31, %rd30, 3;
	add.s64 	%rd32, %rd2, %rd31;
	ld.global.f64 	%fd68, [%rd32+8];
	mul.wide.s32 	%rd33, %r37, 8;
	add.s64 	%rd34, %rd27, %rd33;
	ld.global.f64 	%fd69, [%rd34];
	fma.rn.f64 	%fd70, %fd68, %fd69, %fd67;
	ld.global.f64 	%fd71, [%rd32+16];
	add.s64 	%rd35, %rd34, %rd33;
	ld.global.f64 	%fd72, [%rd35];
	fma.rn.f64 	%fd73, %fd71, %fd72, %fd70;
	ld.global.f64 	%fd74, [%rd32+24];
	add.s64 	%rd36, %rd35, %rd33;
	ld.global.f64 	%fd75, [%rd36];
	fma.rn.f64 	%fd180, %fd74, %fd75, %fd73;
	add.s32 	%r79, %r79, 4;
$L__BB2_22:
	setp.eq.s32 	%p12, %r32, 0;
	@%p12 bra 	$L__BB2_27;
	setp.eq.s32 	%p13, %r32, 1;
	@%p13 bra 	$L__BB2_25;
	add.s32 	%r50, %r79, %r22;
	mul.wide.u32 	%rd37, %r50, 8;
	add.s64 	%rd38, %rd2, %rd37;
	ld.global.f64 	%fd77, [%rd38];
	mad.lo.s32 	%r51, %r79, %r37, %r1;
	mul.wide.s32 	%rd39, %r51, 8;
	add.s64 	%rd40, %rd1, %rd39;
	ld.global.f64 	%fd78, [%rd40];
	fma.rn.f64 	%fd79, %fd77, %fd78, %fd180;
	cvt.u64.u32 	%rd41, %r22;
	cvt.u64.u32 	%rd42, %r79;
	add.s64 	%rd43, %rd42, %rd41;
	shl.b64 	%rd44, %rd43, 3;
	add.s64 	%rd45, %rd2, %rd44;
	ld.global.f64 	%fd80, [%rd45+8];
	mul.wide.s32 	%rd46, %r37, 8;
	add.s64 	%rd47, %rd40, %rd46;
	ld.global.f64 	%fd81, [%rd47];
	fma.rn.f64 	%fd180, %fd80, %fd81, %fd79;
	add.s32 	%r79, %r79, 2;
$L__BB2_25:
	and.b32  	%r52, %r38, 1;
	setp.eq.b32 	%p14, %r52, 1;
	not.pred 	%p15, %p14;
	@%p15 bra 	$L__BB2_27;
	add.s32 	%r53, %r79, %r22;
	mul.wide.u32 	%rd48, %r53, 8;
	add.s64 	%rd49, %rd2, %rd48;
	ld.global.f64 	%fd82, [%rd49];
	mad.lo.s32 	%r54, %r79, %r37, %r1;
	mul.wide.s32 	%rd50, %r54, 8;
	add.s64 	%rd51, %rd1, %rd50;
	ld.global.f64 	%fd83, [%rd51];
	fma.rn.f64 	%fd180, %fd82, %fd83, %fd180;
$L__BB2_27:
	ld.param.u64 	%rd116, [_Z8matmult3iiiPdS_S__param_5];
	mad.lo.s32 	%r55, %r2, %r37, %r1;
	cvta.to.global.u64 	%rd52, %rd116;
	mul.wide.s32 	%rd53, %r55, 8;
	add.s64 	%rd54, %rd52, %rd53;
	st.global.f64 	[%rd54], %fd180;
$L__BB2_28:
	ret;

}
	// .globl	_Z8matmult4iiiPdS_S_
.visible .entry _Z8matmult4iiiPdS_S_(
	.param .u32 _Z8matmult4iiiPdS_S__param_0,
	.param .u32 _Z8matmult4iiiPdS_S__param_1,
	.param .u32 _Z8matmult4iiiPdS_S__param_2,
	.param .u64 .ptr .align 1 _Z8matmult4iiiPdS_S__param_3,
	.param .u64 .ptr .align 1 _Z8matmult4iiiPdS_S__param_4,
	.param .u64 .ptr .align 1 _Z8matmult4iiiPdS_S__param_5
)
{
	.local .align 16 .b8 	__local_depot3[32];
	.reg .b64 	%SP;
	.reg .b64 	%SPL;
	.reg .pred 	%p<30>;
	.reg .b32 	%r<114>;
	.reg .b64 	%rd<134>;
	.reg .b64 	%fd<188>;

	mov.u64 	%SPL, __local_depot3;
	ld.param.u32 	%r48, [_Z8matmult4iiiPdS_S__param_0];
	ld.param.u32 	%r49, [_Z8matmult4iiiPdS_S__param_1];
	ld.param.u32 	%r50, [_Z8matmult4iiiPdS_S__param_2];
	ld.param.u64 	%rd13, [_Z8matmult4iiiPdS_S__param_3];
	ld.param.u64 	%rd14, [_Z8matmult4iiiPdS_S__param_4];
	ld.param.u64 	%rd12, [_Z8matmult4iiiPdS_S__param_5];
	cvta.to.global.u64 	%rd1, %rd14;
	cvta.to.global.u64 	%rd2, %rd13;
	cvta.to.global.u64 	%rd3, %rd12;
	add.u64 	%rd4, %SPL, 0;
	mov.u32 	%r51, %ctaid.x;
	mov.u32 	%r52, %ntid.x;
	mov.u32 	%r53, %tid.x;
	mad.lo.s32 	%r1, %r51, %r52, %r53;
	mov.u32 	%r54, %ctaid.y;
	mov.u32 	%r55, %ntid.y;
	mov.u32 	%r56, %tid.y;
	mad.lo.s32 	%r57, %r54, %r55, %r56;
	shl.b32 	%r2, %r57, 2;
	mov.f64 	%fd50, 0d0000000000000000;
	st.local.v2.f64 	[%rd4], {%fd50, %fd50};
	st.local.v2.f64 	[%rd4+16], {%fd50, %fd50};
	add.s32 	%r3, %r48, -4;
	setp.ge.s32 	%p1, %r2, %r3;
	setp.ge.s32 	%p2, %r1, %r49;
	or.pred  	%p3, %p1, %p2;
	@%p3 bra 	$L__BB3_11;
	setp.lt.s32 	%p23, %r50, 1;
	mov.f64 	%fd176, 0d0000000000000000;
	mov.f64 	%fd177, %fd176;
	mov.f64 	%fd178, %fd176;
	mov.f64 	%fd179, %fd176;
	@%p23 bra 	$L__BB3_10;
	mul.lo.s32 	%r4, %r50, %r2;
	setp.lt.u32 	%p24, %r50, 4;
	mov.b32 	%r103, 0;
	mov.f64 	%fd176, 0d0000000000000000;
	@%p24 bra 	$L__BB3_5;
	and.b32  	%r78, %r50, 2147483644;
	neg.s32 	%r101, %r78;
	mad.lo.s32 	%r99, %r50, %r2, %r50;
	add.s32 	%r79, %r2, 2;
	mul.lo.s32 	%r98, %r50, %r79;
	add.s32 	%r80, %r2, 3;
	mul.lo.s32 	%r97, %r50, %r80;
	mul.wide.u32 	%rd71, %r4, 8;
	add.s64 	%rd72, %rd71, %rd2;
	add.s64 	%rd132, %rd72, 16;
	mov.f64 	%fd176, 0d0000000000000000;
	mul.wide.s32 	%rd81, %r49, 8;
	mov.u32 	%r100, %r1;
	mov.f64 	%fd177, %fd176;
	mov.f64 	%fd178, %fd176;
	mov.f64 	%fd179, %fd176;
$L__BB3_4:
	.pragma "nounroll";
	and.b32  	%r103, %r50, 2147483644;
	ld.global.f64 	%fd104, [%rd132+-16];
	mul.wide.s32 	%rd73, %r100, 8;
	add.s64 	%rd74, %rd1, %rd73;
	ld.global.f64 	%fd105, [%rd74];
	fma.rn.f64 	%fd106, %fd104, %fd105, %fd179;
	mul.wide.u32 	%rd75, %r99, 8;
	add.s64 	%rd76, %rd2, %rd75;
	ld.global.f64 	%fd107, [%rd76];
	fma.rn.f64 	%fd108, %fd107, %fd105, %fd178;
	mul.wide.u32 	%rd77, %r98, 8;
	add.s64 	%rd78, %rd2, %rd77;
	ld.global.f64 	%fd109, [%rd78];
	fma.rn.f64 	%fd110, %fd109, %fd105, %fd177;
	mul.wide.u32 	%rd79, %r97, 8;
	add.s64 	%rd80, %rd2, %rd79;
	ld.global.f64 	%fd111, [%rd80];
	fma.rn.f64 	%fd112, %fd111, %fd105, %fd176;
	ld.global.f64 	%fd113, [%rd132+-8];
	add.s64 	%rd82, %rd74, %rd81;
	ld.global.f64 	%fd114, [%rd82];
	fma.rn.f64 	%fd115, %fd113, %fd114, %fd106;
	ld.global.f64 	%fd116, [%rd76+8];
	fma.rn.f64 	%fd117, %fd116, %fd114, %fd108;
	ld.global.f64 	%fd118, [%rd78+8];
	fma.rn.f64 	%fd119, %fd118, %fd114, %fd110;
	ld.global.f64 	%fd120, [%rd80+8];
	fma.rn.f64 	%fd121, %fd120, %fd114, %fd112;
	ld.global.f64 	%fd122, [%rd132];
	add.s64 	%rd83, %rd82, %rd81;
	ld.global.f64 	%fd123, [%rd83];
	fma.rn.f64 	%fd124, %fd122, %fd123, %fd115;
	ld.global.f64 	%fd125, [%rd76+16];
	fma.rn.f64 	%fd126, %fd125, %fd123, %fd117;
	ld.global.f64 	%fd127, [%rd78+16];
	fma.rn.f64 	%fd128, %fd127, %fd123, %fd119;
	ld.global.f64 	%fd129, [%rd80+16];
	fma.rn.f64 	%fd130, %fd129, %fd123, %fd121;
	ld.global.f64 	%fd131, [%rd132+8];
	add.s64 	%rd84, %rd83, %rd81;
	ld.global.f64 	%fd132, [%rd84];
	fma.rn.f64 	%fd179, %fd131, %fd132, %fd124;
	ld.global.f64 	%fd133, [%rd76+24];
	fma.rn.f64 	%fd178, %fd133, %fd132, %fd126;
	ld.global.f64 	%fd134, [%rd78+24];
	fma.rn.f64 	%fd177, %fd134, %fd132, %fd128;
	ld.global.f64 	%fd135, [%rd80+24];
	fma.rn.f64 	%fd176, %fd135, %fd132, %fd130;
	add.s32 	%r101, %r101, 4;
	shl.b32 	%r81, %r49, 2;
	add.s32 	%r100, %r100, %r81;
	add.s32 	%r99, %r99, 4;
	add.s32 	%r98, %r98, 4;
	add.s32 	%r97, %r97, 4;
	add.s64 	%rd132, %rd132, 32;
	setp.ne.s32 	%p25, %r101, 0;
	@%p25 bra 	$L__BB3_4;
$L__BB3_5:
	and.b32  	%r21, %r50, 3;
	setp.eq.s32 	%p26, %r21, 0;
	@%p26 bra 	$L__BB3_10;
	mul.lo.s32 	%r22, %r50, %r2;
	setp.eq.s32 	%p27, %r21, 1;
	@%p27 bra 	$L__BB3_8;
	add.s32 	%r82, %r22, %r50;
	add.s32 	%r83, %r82, %r50;
	add.s32 	%r84, %r103, %r22;
	mul.wide.u32 	%rd85, %r84, 8;
	add.s64 	%rd86, %rd2, %rd85;
	ld.global.f64 	%fd137, [%rd86];
	mad.lo.s32 	%r85, %r103, %r49, %r1;
	mul.wide.s32 	%rd87, %r85, 8;
	add.s64 	%rd88, %rd1, %rd87;
	ld.global.f64 	%fd138, [%rd88];
	fma.rn.f64 	%fd139, %fd137, %fd138, %fd179;
	add.s32 	%r86, %r84, %r50;
	mul.wide.u32 	%rd89, %r86, 8;
	add.s64 	%rd90, %rd2, %rd89;
	ld.global.f64 	%fd140, [%rd90];
	fma.rn.f64 	%fd141, %fd140, %fd138, %fd178;
	add.s32 	%r87, %r86, %r50;
	mul.wide.u32 	%rd91, %r87, 8;
	add.s64 	%rd92, %rd2, %rd91;
	ld.global.f64 	%fd142, [%rd92];
	fma.rn.f64 	%fd143, %fd142, %fd138, %fd177;
	add.s32 	%r88, %r87, %r50;
	mul.wide.u32 	%rd93, %r88, 8;
	add.s64 	%rd94, %rd2, %rd93;
	ld.global.f64 	%fd144, [%rd94];
	fma.rn.f64 	%fd145, %fd144, %fd138, %fd176;
	cvt.u64.u32 	%rd95, %r22;
	cvt.u64.u32 	%rd96, %r103;
	add.s64 	%rd97, %rd96, %rd95;
	shl.b64 	%rd98, %rd97, 3;
	add.s64 	%rd99, %rd2, %rd98;
	ld.global.f64 	%fd146, [%rd99+8];
	mul.wide.s32 	%rd100, %r49, 8;
	add.s64 	%rd101, %rd88, %rd100;
	ld.global.f64 	%fd147, [%rd101];
	fma.rn.f64 	%fd179, %fd146, %fd147, %fd139;
	cvt.u64.u32 	%rd102, %r82;
	add.s64 	%rd103, %rd96, %rd102;
	shl.b64 	%rd104, %rd103, 3;
	add.s64 	%rd105, %rd2, %rd104;
	ld.global.f64 	%fd148, [%rd105+8];
	fma.rn.f64 	%fd178, %fd148, %fd147, %fd141;
	cvt.u64.u32 	%rd106, %r83;
	add.s64 	%rd107, %rd96, %rd106;
	shl.b64 	%rd108, %rd107, 3;
	add.s64 	%rd109, %rd2, %rd108;
	ld.global.f64 	%fd149, [%rd109+8];
	fma.rn.f64 	%fd177, %fd149, %fd147, %fd143;
	add.s32 	%r89, %r83, %r50;
	cvt.u64.u32 	%rd110, %r89;
	add.s64 	%rd111, %rd96, %rd110;
	shl.b64 	%rd112, %rd111, 3;
	add.s64 	%rd113, %rd2, %rd112;
	ld.global.f64 	%fd150, [%rd113+8];
	fma.rn.f64 	%fd176, %fd150, %fd147, %fd145;
	add.s32 	%r103, %r103, 2;
$L__BB3_8:
	and.b32  	%r90, %r50, 1;
	setp.eq.b32 	%p28, %r90, 1;
	not.pred 	%p29, %p28;
	@%p29 bra 	$L__BB3_10;
	add.s32 	%r91, %r103, %r22;
	mul.wide.u32 	%rd114, %r91, 8;
	add.s64 	%rd115, %rd2, %rd114;
	ld.global.f64 	%fd151, [%rd115];
	mad.lo.s32 	%r92, %r103, %r49, %r1;
	mul.wide.s32 	%rd116, %r92, 8;
	add.s64 	%rd117, %rd1, %rd116;
	ld.global.f64 	%fd152, [%rd117];
	fma.rn.f64 	%fd179, %fd151, %fd152, %fd179;
	add.s32 	%r93, %r91, %r50;
	mul.wide.u32 	%rd118, %r93, 8;
	add.s64 	%rd119, %rd2, %rd118;
	ld.global.f64 	%fd153, [%rd119];
	fma.rn.f64 	%fd178, %fd153, %fd152, %fd178;
	add.s32 	%r94, %r93, %r50;
	mul.wide.u32 	%rd120, %r94, 8;
	add.s64 	%rd121, %rd2, %rd120;
	ld.global.f64 	%fd154, [%rd121];
	fma.rn.f64 	%fd177, %fd154, %fd152, %fd177;
	add.s32 	%r95, %r94, %r50;
	mul.wide.u32 	%rd122, %r95, 8;
	add.s64 	%rd123, %rd2, %rd122;
	ld.global.f64 	%fd155, [%rd123];
	fma.rn.f64 	%fd176, %fd155, %fd152, %fd176;
$L__BB3_10:
	ld.param.u64 	%rd131, [_Z8matmult4iiiPdS_S__param_5];
	mad.lo.s32 	%r96, %r2, %r49, %r1;
	cvta.to.global.u64 	%rd124, %rd131;
	mul.wide.s32 	%rd125, %r96, 8;
	add.s64 	%rd126, %rd124, %rd125;
	st.global.f64 	[%rd126], %fd179;
	mul.wide.s32 	%rd127, %r49, 8;
	add.s64 	%rd128, %rd126, %rd127;
	st.global.f64 	[%rd128], %fd178;
	add.s64 	%rd129, %rd128, %rd127;
	st.global.f64 	[%rd129], %fd177;
	add.s64 	%rd130, %rd129, %rd127;
	st.global.f64 	[%rd130], %fd176;
	bra.uni 	$L__BB3_32;
$L__BB3_11:
	setp.ge.s32 	%p4, %r1, %r49;
	setp.lt.s32 	%p5, %r2, %r3;
	setp.ge.s32 	%p6, %r2, %r48;
	or.pred  	%p7, %p6, %p4;
	or.pred  	%p8, %p7, %p5;
	@%p8 bra 	$L__BB3_32;
	setp.lt.s32 	%p9, %r50, 1;
	@%p9 bra 	$L__BB3_26;
	and.b32  	%r25, %r50, 7;
	and.b32  	%r26, %r50, 2147483640;
	neg.s32 	%r27, %r26;
	mul.wide.s32 	%rd63, %r49, 8;
	mov.u32 	%r104, %r2;
$L__BB3_14:
	setp.lt.u32 	%p14, %r50, 8;
	sub.s32 	%r65, %r104, %r2;
	mul.wide.u32 	%rd28, %r65, 8;
	add.s64 	%rd8, %rd4, %rd28;
	mul.lo.s32 	%r29, %r104, %r50;
	ld.local.f64 	%fd187, [%rd8];
	mov.b32 	%r108, 0;
	@%p14 bra 	$L__BB3_17;
	mul.wide.u32 	%rd29, %r29, 8;
	add.s64 	%rd30, %rd2, %rd29;
	add.s64 	%rd133, %rd30, 32;
	mov.u32 	%r105, %r1;
	mov.u32 	%r106, %r27;
$L__BB3_16:
	.pragma "nounroll";
	ld.global.f64 	%fd57, [%rd133+-32];
	mul.wide.s32 	%rd31, %r105, 8;
	add.s64 	%rd32, %rd1, %rd31;
	ld.global.f64 	%fd58, [%rd32];
	fma.rn.f64 	%fd59, %fd57, %fd58, %fd187;
	ld.global.f64 	%fd60, [%rd133+-24];
	mul.wide.s32 	%rd33, %r49, 8;
	add.s64 	%rd34, %rd32, %rd33;
	ld.global.f64 	%fd61, [%rd34];
	fma.rn.f64 	%fd62, %fd60, %fd61, %fd59;
	ld.global.f64 	%fd63, [%rd133+-16];
	add.s64 	%rd35, %rd34, %rd33;
	ld.global.f64 	%fd64, [%rd35];
	fma.rn.f64 	%fd65, %fd63, %fd64, %fd62;
	ld.global.f64 	%fd66, [%rd133+-8];
	add.s64 	%rd36, %rd35, %rd33;
	ld.global.f64 	%fd67, [%rd36];
	fma.rn.f64 	%fd68, %fd66, %fd67, %fd65;
	ld.global.f64 	%fd69, [%rd133];
	add.s64 	%rd37, %rd36, %rd33;
	ld.global.f64 	%fd70, [%rd37];
	fma.rn.f64 	%fd71, %fd69, %fd70, %fd68;
	ld.global.f64 	%fd72, [%rd133+8];
	add.s64 	%rd38, %rd37, %rd33;
	ld.global.f64 	%fd73, [%rd38];
	fma.rn.f64 	%fd74, %fd72, %fd73, %fd71;
	ld.global.f64 	%fd75, [%rd133+16];
	add.s64 	%rd39, %rd38, %rd33;
	ld.global.f64 	%fd76, [%rd39];
	fma.rn.f64 	%fd77, %fd75, %fd76, %fd74;
	ld.global.f64 	%fd78, [%rd133+24];
	add.s64 	%rd40, %rd39, %rd33;
	ld.global.f64 	%fd79, [%rd40];
	fma.rn.f64 	%fd187, %fd78, %fd79, %fd77;
	add.s32 	%r106, %r106, 8;
	shl.b32 	%r66, %r49, 3;
	add.s32 	%r105, %r105, %r66;
	add.s64 	%rd133, %rd133, 64;
	setp.ne.s32 	%p15, %r106, 0;
	mov.u32 	%r108, %r26;
	@%p15 bra 	$L__BB3_16;
$L__BB3_17:
	setp.eq.s32 	%p16, %r25, 0;
	@%p16 bra 	$L__BB3_25;
	add.s32 	%r67, %r25, -1;
	setp.lt.u32 	%p17, %r67, 3;
	@%p17 bra 	$L__BB3_20;
	add.s32 	%r68, %r108, %r29;
	mul.wide.u32 	%rd41, %r68, 8;
	add.s64 	%rd42, %rd2, %rd41;
	ld.global.f64 	%fd81, [%rd42];
	mad.lo.s32 	%r69, %r108, %r49, %r1;
	mul.wide.s32 	%rd43, %r69, 8;
	add.s64 	%rd44, %rd1, %rd43;
	ld.global.f64 	%fd82, [%rd44];
	fma.rn.f64 	%fd83, %fd81, %fd82, %fd187;
	cvt.u64.u32 	%rd45, %r29;
	cvt.u64.u32 	%rd46, %r108;
	add.s64 	%rd47, %rd46, %rd45;
	shl.b64 	%rd48, %rd47, 3;
	add.s64 	%rd49, %rd2, %rd48;
	ld.global.f64 	%fd84, [%rd49+8];
	add.s64 	%rd51, %rd44, %rd63;
	ld.global.f64 	%fd85, [%rd51];
	fma.rn.f64 	%fd86, %fd84, %fd85, %fd83;
	ld.global.f64 	%fd87, [%rd49+16];
	add.s64 	%rd52, %rd51, %rd63;
	ld.global.f64 	%fd88, [%rd52];
	fma.rn.f64 	%fd89, %fd87, %fd88, %fd86;
	ld.global.f64 	%fd90, [%rd49+24];
	add.s64 	%rd53, %rd52, %rd63;
	ld.global.f64 	%fd91, [%rd53];
	fma.rn.f64 	%fd187, %fd90, %fd91, %fd89;
	add.s32 	%r108, %r108, 4;
$L__BB3_20:
	and.b32  	%r70, %r50, 3;
	setp.eq.s32 	%p18, %r70, 0;
	@%p18 bra 	$L__BB3_25;
	setp.eq.s32 	%p19, %r70, 1;
	@%p19 bra 	$L__BB3_23;
	add.s32 	%r71, %r108, %r29;
	mul.wide.u32 	%rd54, %r71, 8;
	add.s64 	%rd55, %rd2, %rd54;
	ld.global.f64 	%fd93, [%rd55];
	mad.lo.s32 	%r72, %r108, %r49, %r1;
	mul.wide.s32 	%rd56, %r72, 8;
	add.s64 	%rd57, %rd1, %rd56;
	ld.global.f64 	%fd94, [%rd57];
	fma.rn.f64 	%fd95, %fd93, %fd94, %fd187;
	cvt.u64.u32 	%rd58, %r29;
	cvt.u64.u32 	%rd59, %r108;
	add.s64 	%rd60, %rd59, %rd58;
	shl.b64 	%rd61, %rd60, 3;
	add.s64 	%rd62, %rd2, %rd61;
	ld.global.f64 	%fd96, [%rd62+8];
	add.s64 	%rd64, %rd57, %rd63;
	ld.global.f64 	%fd97, [%rd64];
	fma.rn.f64 	%fd187, %fd96, %fd97, %fd95;
	add.s32 	%r108, %r108, 2;
$L__BB3_23:
	and.b32  	%r73, %r50, 1;
	setp.eq.b32 	%p20, %r73, 1;
	not.pred 	%p21, %p20;
	@%p21 bra 	$L__BB3_25;
	add.s32 	%r74, %r108, %r29;
	mul.wide.u32 	%rd65, %r74, 8;
	add.s64 	%rd66, %rd2, %rd65;
	ld.global.f64 	%fd98, [%rd66];
	mad.lo.s32 	%r75, %r108, %r49, %r1;
	mul.wide.s32 	%rd67, %r75, 8;
	add.s64 	%rd68, %rd1, %rd67;
	ld.global.f64 	%fd99, [%rd68];
	fma.rn.f64 	%fd187, %fd98, %fd99, %fd187;
$L__BB3_25:
	st.local.f64 	[%rd8], %fd187;
	mad.lo.s32 	%r76, %r104, %r49, %r1;
	mul.wide.s32 	%rd69, %r76, 8;
	add.s64 	%rd70, %rd3, %rd69;
	st.global.f64 	[%rd70], %fd187;
	add.s32 	%r104, %r104, 1;
	setp.eq.s32 	%p22, %r104, %r48;
	@%p22 bra 	$L__BB3_32;
	bra.uni 	$L__BB3_14;
$L__BB3_26:
	and.b32  	%r40, %r48, 3;
	setp.eq.s32 	%p10, %r40, 0;
	mov.u32 	%r112, %r2;
	@%p10 bra 	$L__BB3_29;
	mov.b32 	%r111, 0;
	mov.u32 	%r112, %r2;
$L__BB3_28:
	.pragma "nounroll";
	sub.s32 	%r59, %r112, %r2;
	mul.wide.u32 	%rd16, %r59, 8;
	add.s64 	%rd17, %rd4, %rd16;
	ld.local.f64 	%fd51, [%rd17];
	mad.lo.s32 	%r60, %r112, %r49, %r1;
	mul.wide.s32 	%rd18, %r60, 8;
	add.s64 	%rd19, %rd3, %rd18;
	st.global.f64 	[%rd19], %fd51;
	add.s32 	%r112, %r112, 1;
	add.s32 	%r111, %r111, 1;
	setp.ne.s32 	%p11, %r111, %r40;
	@%p11 bra 	$L__BB3_28;
$L__BB3_29:
	sub.s32 	%r61, %r2, %r48;
	setp.gt.u32 	%p12, %r61, -4;
	@%p12 bra 	$L__BB3_32;
	mul.wide.s32 	%rd24, %r49, 8;
$L__BB3_31:
	sub.s32 	%r62, %r112, %r2;
	mul.wide.s32 	%rd20, %r62, 8;
	add.s64 	%rd21, %rd4, %rd20;
	ld.local.f64 	%fd52, [%rd21];
	mad.lo.s32 	%r63, %r112, %r49, %r1;
	mul.wide.s32 	%rd22, %r63, 8;
	add.s64 	%rd23, %rd3, %rd22;
	st.global.f64 	[%rd23], %fd52;
	ld.local.f64 	%fd53, [%rd21+8];
	add.s64 	%rd25, %rd23, %rd24;
	st.global.f64 	[%rd25], %fd53;
	ld.local.f64 	%fd54, [%rd21+16];
	add.s64 	%rd26, %rd25, %rd24;
	st.global.f64 	[%rd26], %fd54;
	ld.local.f64 	%fd55, [%rd21+24];
	add.s64 	%rd27, %rd26, %rd24;
	st.global.f64 	[%rd27], %fd55;
	add.s32 	%r112, %r112, 4;
	setp.ne.s32 	%p13, %r112, %r48;
	@%p13 bra 	$L__BB3_31;
$L__BB3_32:
	ret;

}


// ===== COMPILED SASS (sm_100) =====

	.target	sm_100

	.elftype	@"ET_EXEC"


//--------------------- .note.nv.tkinfo           --------------------------
	.section	.note.nv.tkinfo,"",@"SHT_NOTE"
	.sectionflags	@"SHF_NOTE_NV_TKINFO"
	.tkinfo
        /*0018*/ 	.word	0x00000002
        /*0030*/ 	.string	""
        /*0030*/ 	.string	"ptxas"
        /*0030*/ 	.string	"Cuda compilation tools, release 13.0, V13.0.88"
        /*0030*/ 	.string	"Build cuda_13.0.r13.0/compiler.36424714_0"
        /*0030*/ 	.string	"-arch sm_100 -m 64 "



//--------------------- .note.nv.cuinfo           --------------------------
	.section	.note.nv.cuinfo,"",@"SHT_NOTE"
	.sectionflags	@"SHF_NOTE_NV_CUINFO"
        /*0018*/ 	.short	0x0002
        /*001a*/ 	.short	0x0064
        /*001c*/ 	.short	0x0082
	.zero		2


//--------------------- .nv.info                  --------------------------
	.section	.nv.info,"",@"SHT_CUDA_INFO"
	.align	4


	//----- nvinfo : EIATTR_REGCOUNT
	.align		4
        /*0000*/ 	.byte	0x04, 0x2f
        /*0002*/ 	.short	(.L_1 - .L_0)
	.align		4
.L_0:
        /*0004*/ 	.word	index@(_Z8matmult1iiiPdS_S_)
        /*0008*/ 	.word	0x0000001c


	//----- nvinfo : EIATTR_FRAME_SIZE
	.align		4
.L_1:
        /*000c*/ 	.byte	0x04, 0x11
        /*000e*/ 	.short	(.L_3 - .L_2)
	.align		4
.L_2:
        /*0010*/ 	.word	index@(_Z8matmult1iiiPdS_S_)
        /*0014*/ 	.word	0x00000000


	//----- nvinfo : EIATTR_REGCOUNT
	.align		4
.L_3:
        /*0018*/ 	.byte	0x04, 0x2f
        /*001a*/ 	.short	(.L_5 - .L_4)
	.align		4
.L_4:
        /*001c*/ 	.word	index@(_Z8matmult2iiiPdS_S_)
        /*0020*/ 	.word	0x00000020


	//----- nvinfo : EIATTR_FRAME_SIZE
	.align		4
.L_5:
        /*0024*/ 	.byte	0x04, 0x11
        /*0026*/ 	.short	(.L_7 - .L_6)
	.align		4
.L_6:
        /*0028*/ 	.word	index@(_Z8matmult2iiiPdS_S_)
        /*002c*/ 	.word	0x00000000


	//----- nvinfo : EIATTR_REGCOUNT
	.align		4
.L_7:
        /*0030*/ 	.byte	0x04, 0x2f
        /*0032*/ 	.short	(.L_9 - .L_8)
	.align		4
.L_8:
        /*0034*/ 	.word	index@(_Z8matmult3iiiPdS_S_)
        /*0038*/ 	.word	0x00000028


	//----- nvinfo : EIATTR_FRAME_SIZE
	.align		4
.L_9:
        /*003c*/ 	.byte	0x04, 0x11
        /*003e*/ 	.short	(.L_11 - .L_10)
	.align		4
.L_10:
        /*0040*/ 	.word	index@(_Z8matmult3iiiPdS_S_)
        /*0044*/ 	.word	0x00000000


	//----- nvinfo : EIATTR_REGCOUNT
	.align		4
.L_11:
        /*0048*/ 	.byte	0x04, 0x2f
        /*004a*/ 	.short	(.L_13 - .L_12)
	.align		4
.L_12:
        /*004c*/ 	.word	index@(_Z8matmult4iiiPdS_S_)
        /*0050*/ 	.word	0x00000028


	//----- nvinfo : EIATTR_FRAME_SIZE
	.align		4
.L_13:
        /*0054*/ 	.byte	0x04, 0x11
        /*0056*/ 	.short	(.L_15 - .L_14)
	.align		4
.L_14:
        /*0058*/ 	.word	index@(_Z8matmult4iiiPdS_S_)
        /*005c*/ 	.word	0x00000020


	//----- nvinfo : EIATTR_MIN_STACK_SIZE
	.align		4
.L_15:
        /*0060*/ 	.byte	0x04, 0x12
        /*0062*/ 	.short	(.L_17 - .L_16)
	.align		4
.L_16:
        /*0064*/ 	.word	index@(_Z8matmult4iiiPdS_S_)
        /*0068*/ 	.word	0x00000020


	//----- nvinfo : EIATTR_MIN_STACK_SIZE
	.align		4
.L_17:
        /*006c*/ 	.byte	0x04, 0x12
        /*006e*/ 	.short	(.L_19 - .L_18)
	.align		4
.L_18:
        /*0070*/ 	.word	index@(_Z8matmult3iiiPdS_S_)
        /*0074*/ 	.word	0x00000000


	//----- nvinfo : EIATTR_MIN_STACK_SIZE
	.align		4
.L_19:
        /*0078*/ 	.byte	0x04, 0x12
        /*007a*/ 	.short	(.L_21 - .L_20)
	.align		4
.L_20:
        /*007c*/ 	.word	index@(_Z8matmult2iiiPdS_S_)
        /*0080*/ 	.word	0x00000000


	//----- nvinfo : EIATTR_MIN_STACK_SIZE
	.align		4
.L_21:
        /*0084*/ 	.byte	0x04, 0x12
        /*0086*/ 	.short	(.L_23 - .L_22)
	.align		4
.L_22:
        /*0088*/ 	.word	index@(_Z8matmult1iiiPdS_S_)
        /*008c*/ 	.word	0x00000000
.L_23:


//--------------------- .nv.compat                --------------------------
	.section	.nv.compat,"",@"SHT_CUDA_COMPAT_INFO"
	.align	4
        /*0000*/ 	.byte	0x02, 0x09, 0x00, 0x00, 0x02, 0x02, 0x01, 0x00, 0x02, 0x05, 0x05, 0x00, 0x03, 0x07, 0x01, 0x01
        /*0010*/ 	.byte	0x02, 0x03, 0x00, 0x00, 0x02, 0x06, 0x01, 0x00, 0x04, 0x0b, 0x08, 0x00, 0x01, 0x00, 0x00, 0x00
        /*0020*/ 	.byte	0x00, 0x00, 0x00, 0x00


//--------------------- .nv.info._Z8matmult4iiiPdS_S_ --------------------------
	.section	.nv.info._Z8matmult4iiiPdS_S_,"",@"SHT_CUDA_INFO"
	.sectionflags	@""
	.align	4


	//----- nvinfo : EIATTR_CUDA_API_VERSION
	.align		4
        /*0000*/ 	.byte	0x04, 0x37
        /*0002*/ 	.short	(.L_25 - .L_24)
.L_24:
        /*0004*/ 	.word	0x00000082


	//----- nvinfo : EIATTR_KPARAM_INFO
	.align		4
.L_25:
        /*0008*/ 	.byte	0x04, 0x17
        /*000a*/ 	.short	(.L_27 - .L_26)
.L_26:
        /*000c*/ 	.word	0x00000000
        /*0010*/ 	.short	0x0005
        /*0012*/ 	.short	0x0020
        /*0014*/ 	.byte	0x00, 0xf5, 0x21, 0x00


	//----- nvinfo : EIATTR_KPARAM_INFO
	.align		4
.L_27:
        /*0018*/ 	.byte	0x04, 0x17
        /*001a*/ 	.short	(.L_29 - .L_28)
.L_28:
        /*001c*/ 	.word	0x00000000
        /*0020*/ 	.short	0x0004
        /*0022*/ 	.short	0x0018
        /*0024*/ 	.byte	0x00, 0xf5, 0x21, 0x00


	//----- nvinfo : EIATTR_KPARAM_INFO
	.align		4
.L_29:
        /*0028*/ 	.byte	0x04, 0x17
        /*002a*/ 	.short	(.L_31 - .L_30)
.L_30:
        /*002c*/ 	.word	0x00000000
        /*0030*/ 	.short	0x0003
        /*0032*/ 	.short	0x0010
        /*0034*/ 	.byte	0x00, 0xf5, 0x21, 0x00


	//----- nvinfo : EIATTR_KPARAM_INFO
	.align		4
.L_31:
        /*0038*/ 	.byte	0x04, 0x17
        /*003a*/ 	.short	(.L_33 - .L_32)
.L_32:
        /*003c*/ 	.word	0x00000000
        /*0040*/ 	.short	0x0002
        /*0042*/ 	.short	0x0008
        /*0044*/ 	.byte	0x00, 0xf0, 0x11, 0x00


	//----- nvinfo : EIATTR_KPARAM_INFO
	.align		4
.L_33:
        /*0048*/ 	.byte	0x04, 0x17
        /*004a*/ 	.short	(.L_35 - .L_34)
.L_34:
        /*004c*/ 	.word	0x00000000
        /*0050*/ 	.short	0x0001
        /*0052*/ 	.short	0x0004
        /*0054*/ 	.byte	0x00, 0xf0, 0x11, 0x00


	//----- nvinfo : EIATTR_KPARAM_INFO
	.align		4
.L_35:
        /*0058*/ 	.byte	0x04, 0x17
        /*005a*/ 	.short	(.L_37 - .L_36)
.L_36:
        /*005c*/ 	.word	0x00000000
        /*0060*/ 	.short	0x0000
        /*0062*/ 	.short	0x0000
        /*0064*/ 	.byte	0x00, 0xf0, 0x11, 0x00


	//----- nvinfo : EIATTR_SPARSE_MMA_MASK
	.align		4
.L_37:
        /*0068*/ 	.byte	0x03, 0x50
        /*006a*/ 	.short	0x0000


	//----- nvinfo : EIATTR_MAXREG_COUNT
	.align		4
        /*006c*/ 	.byte	0x03, 0x1b
        /*006e*/ 	.short	0x00ff


	//----- nvinfo : EIATTR_MERCURY_ISA_VERSION
	.align		4
        /*0070*/ 	.byte	0x03, 0x5f
        /*0072*/ 	.short	0x0101


	//----- nvinfo : EIATTR_VRC_CTA_INIT_COUNT
	.align		4
        /*0074*/ 	.byte	0x02, 0x4a
	.zero		1
	.zero		1


	//----- nvinfo : EIATTR_EXIT_INSTR_OFFSETS
	.align		4
        /*0078*/ 	.byte	0x04, 0x1c
        /*007a*/ 	.short	(.L_39 - .L_38)


	//   ....[0]....
.L_38:
        /*007c*/ 	.word	0x00000c60


	//   ....[1]....
        /*0080*/ 	.word	0x00000c90


	//   ....[2]....
        /*0084*/ 	.word	0x00001560


	//   ....[3]....
        /*0088*/ 	.word	0x000016a0


	//   ....[4]....
        /*008c*/ 	.word	0x00001e20


	//   ....[5]....
        /*0090*/ 	.word	0x00001f60


	//----- nvinfo : EIATTR_CRS_STACK_SIZE
	.align		4
.L_39:
        /*0094*/ 	.byte	0x04, 0x1e
        /*0096*/ 	.short	(.L_41 - .L_40)
.L_40:
        /*0098*/ 	.word	0x00000000


	//----- nvinfo : EIATTR_CBANK_PARAM_SIZE
	.align		4
.L_41:
        /*009c*/ 	.byte	0x03, 0x19
        /*009e*/ 	.short	0x0028


	//----- nvinfo : EIATTR_PARAM_CBANK
	.align		4
        /*00a0*/ 	.byte	0x04, 0x0a
        /*00a2*/ 	.short	(.L_43 - .L_42)
	.align		4
.L_42:
        /*00a4*/ 	.word	index@(.nv.constant0._Z8matmult4iiiPdS_S_)
        /*00a8*/ 	.short	0x0380
        /*00aa*/ 	.short	0x0028


	//----- nvinfo : EIATTR_SW_WAR
	.align		4
.L_43:
        /*00ac*/ 	.byte	0x04, 0x36
        /*00ae*/ 	.short	(.L_45 - .L_44)
.L_44:
        /*00b0*/ 	.word	0x00000008
.L_45:


//--------------------- .nv.info._Z8matmult3iiiPdS_S_ --------------------------
	.section	.nv.info._Z8matmult3iiiPdS_S_,"",@"SHT_CUDA_INFO"
	.sectionflags	@""
	.align	4


	//----- nvinfo : EIATTR_CUDA_API_VERSION
	.align		4
        /*0000*/ 	.byte	0x04, 0x37
        /*0002*/ 	.short	(.L_47 - .L_46)
.L_46:
        /*0004*/ 	.word	0x00000082


	//----- nvinfo : EIATTR_KPARAM_INFO
	.align		4
.L_47:
        /*0008*/ 	.byte	0x04, 0x17
        /*000a*/ 	.short	(.L_49 - .L_48)
.L_48:
        /*000c*/ 	.word	0x00000000
        /*0010*/ 	.short	0x0005
        /*0012*/ 	.short	0x0020
        /*0014*/ 	.byte	0x00, 0xf5, 0x21, 0x00


	//----- nvinfo : EIATTR_KPARAM_INFO
	.align		4
.L_49:
        /*0018*/ 	.byte	0x04, 0x17
        /*001a*/ 	.short	(.L_51 - .L_50)
.L_50:
        /*001c*/ 	.word	0x00000000
        /*0020*/ 	.short	0x0004
        /*0022*/ 	.short	0x0018
        /*0024*/ 	.byte	0x00, 0xf5, 0x21, 0x00


	//----- nvinfo : EIATTR_KPARAM_INFO
	.align		4
.L_51:
        /*0028*/ 	.byte	0x04, 0x17
        /*002a*/ 	.short	(.L_53 - .L_52)
.L_52:
        /*002c*/ 	.word	0x00000000
        /*0030*/ 	.short	0x0003
        /*0032*/ 	.short	0x0010
        /*0034*/ 	.byte	0x00, 0xf5, 0x21, 0x00


	//----- nvinfo : EIATTR_KPARAM_INFO
	.align		4
.L_53:
        /*0038*/ 	.byte	0x04, 0x17
        /*003a*/ 	.short	(.L_55 - .L_54)
.L_54:
        /*003c*/ 	.word	0x00000000
        /*0040*/ 	.short	0x0002
        /*0042*/ 	.short	0x0008
        /*0044*/ 	.byte	0x00, 0xf0, 0x11, 0x00


	//----- nvinfo : EIATTR_KPARAM_INFO
	.align		4
.L_55:
        /*0048*/ 	.byte	0x04, 0x17
        /*004a*/ 	.short	(.L_57 - .L_56)
.L_56:
        /*004c*/ 	.word	0x00000000
        /*0050*/ 	.short	0x0001
        /*0052*/ 	.short	0x0004
        /*0054*/ 	.byte	0x00, 0xf0, 0x11, 0x00


	//----- nvinfo : EIATTR_KPARAM_INFO
	.align		4
.L_57:
        /*0058*/ 	.byte	0x04, 0x17
        /*005a*/ 	.short	(.L_59 - .L_58)
.L_58:
        /*005c*/ 	.word	0x00000000
        /*0060*/ 	.short	0x0000
        /*0062*/ 	.short	0x0000
        /*0064*/ 	.byte	0x00, 0xf0, 0x11, 0x00


	//----- nvinfo : EIATTR_SPARSE_MMA_MASK
	.align		4
.L_59:
        /*0068*/ 	.byte	0x03, 0x50
        /*006a*/ 	.short	0x0000


	//----- nvinfo : EIATTR_MAXREG_COUNT
	.align		4
        /*006c*/ 	.byte	0x03, 0x1b
        /*006e*/ 	.short	0x00ff


	//----- nvinfo : EIATTR_MERCURY_ISA_VERSION
	.align		4
        /*0070*/ 	.byte	0x03, 0x5f
        /*0072*/ 	.short	0x0101


	//----- nvinfo : EIATTR_VRC_CTA_INIT_COUNT
	.align		4
        /*0074*/ 	.byte	0x02, 0x4a
	.zero		1
	.zero		1


	//----- nvinfo : EIATTR_EXIT_INSTR_OFFSETS
	.align		4
        /*0078*/ 	.byte	0x04, 0x1c
        /*007a*/ 	.short	(.L_61 - .L_60)


	//   ....[0]....
.L_60:
        /*007c*/ 	.word	0x00000c70


	//   ....[1]....
        /*0080*/ 	.word	0x00000c90


	//   ....[2]....
        /*0084*/ 	.word	0x00001480


	//----- nvinfo : EIATTR_CRS_STACK_SIZE
	.align		4
.L_61:
        /*0088*/ 	.byte	0x04, 0x1e
        /*008a*/ 	.short	(.L_63 - .L_62)
.L_62:
        /*008c*/ 	.word	0x00000000


	//----- nvinfo : EIATTR_CBANK_PARAM_SIZE
	.align		4
.L_63:
        /*0090*/ 	.byte	0x03, 0x19
        /*0092*/ 	.short	0x0028


	//----- nvinfo : EIATTR_PARAM_CBANK
	.align		4
        /*0094*/ 	.byte	0x04, 0x0a
        /*0096*/ 	.short	(.L_65 - .L_64)
	.align		4
.L_64:
        /*0098*/ 	.word	index@(.nv.constant0._Z8matmult3iiiPdS_S_)
        /*009c*/ 	.short	0x0380
        /*009e*/ 	.short	0x0028


	//----- nvinfo : EIATTR_SW_WAR
	.align		4
.L_65:
        /*00a0*/ 	.byte	0x04, 0x36
        /*00a2*/ 	.short	(.L_67 - .L_66)
.L_66:
        /*00a4*/ 	.word	0x00000008
.L_67:


//--------------------- .nv.info._Z8matmult2iiiPdS_S_ --------------------------
	.section	.nv.info._Z8matmult2iiiPdS_S_,"",@"SHT_CUDA_INFO"
	.sectionflags	@""
	.align	4


	//----- nvinfo : EIATTR_CUDA_API_VERSION
	.align		4
        /*0000*/ 	.byte	0x04, 0x37
        /*0002*/ 	.short	(.L_69 - .L_68)
.L_68:
        /*0004*/ 	.word	0x00000082


	//----- nvinfo : EIATTR_KPARAM_INFO
	.align		4
.L_69:
        /*0008*/ 	.byte	0x04, 0x17
        /*000a*/ 	.short	(.L_71 - .L_70)
.L_70:
        /*000c*/ 	.word	0x00000000
        /*0010*/ 	.short	0x0005
        /*0012*/ 	.short	0x0020
        /*0014*/ 	.byte	0x00, 0xf5, 0x21, 0x00


	//----- nvinfo : EIATTR_KPARAM_INFO
	.align		4
.L_71:
        /*0018*/ 	.byte	0x04, 0x17
        /*001a*/ 	.short	(.L_73 - .L_72)
.L_72:
        /*001c*/ 	.word	0x00000000
        /*0020*/ 	.short	0x0004
        /*0022*/ 	.short	0x0018
        /*0024*/ 	.byte	0x00, 0xf5, 0x21, 0x00


	//----- nvinfo : EIATTR_KPARAM_INFO
	.align		4
.L_73:
        /*0028*/ 	.byte	0x04, 0x17
        /*002a*/ 	.short	(.L_75 - .L_74)
.L_74:
        /*002c*/ 	.word	0x00000000
        /*0030*/ 	.short	0x0003
        /*0032*/ 	.short	0x0010
        /*0034*/ 	.byte	0x00, 0xf5, 0x21, 0x00


	//----- nvinfo : EIATTR_KPARAM_INFO
	.align		4
.L_75:
        /*0038*/ 	.byte	0x04, 0x17
        /*003a*/ 	.short	(.L_77 - .L_76)
.L_76:
        /*003c*/ 	.word	0x00000000
        /*0040*/ 	.short	0x0002
        /*0042*/ 	.short	0x0008
        /*0044*/ 	.byte	0x00, 0xf0, 0x11, 0x00


	//----- nvinfo : EIATTR_KPARAM_INFO
	.align		4
.L_77:
        /*0048*/ 	.byte	0x04, 0x17
        /*004a*/ 	.short	(.L_79 - .L_78)
.L_78:
        /*004c*/ 	.word	0x00000000
        /*0050*/ 	.short	0x0001
        /*0052*/ 	.short	0x0004
        /*0054*/ 	.byte	0x00, 0xf0, 0x11, 0x00


	//----- nvinfo : EIATTR_KPARAM_INFO
	.align		4
.L_79:
        /*0058*/ 	.byte	0x04, 0x17
        /*005a*/ 	.short	(.L_81 - .L_80)
.L_80:
        /*005c*/ 	.word	0x00000000
        /*0060*/ 	.short	0x0000
        /*0062*/ 	.short	0x0000
        /*0064*/ 	.byte	0x00, 0xf0, 0x11, 0x00


	//----- nvinfo : EIATTR_SPARSE_MMA_MASK
	.align		4
.L_81:
        /*0068*/ 	.byte	0x03, 0x50
        /*006a*/ 	.short	0x0000


	//----- nvinfo : EIATTR_MAXREG_COUNT
	.align		4
        /*006c*/ 	.byte	0x03, 0x1b
        /*006e*/ 	.short	0x00ff


	//----- nvinfo : EIATTR_MERCURY_ISA_VERSION
	.align		4
        /*0070*/ 	.byte	0x03, 0x5f
        /*0072*/ 	.short	0x0101


	//----- nvinfo : EIATTR_VRC_CTA_INIT_COUNT
	.align		4
        /*0074*/ 	.byte	0x02, 0x4a
	.zero		1
	.zero		1


	//----- nvinfo : EIATTR_EXIT_INSTR_OFFSETS
	.align		4
        /*0078*/ 	.byte	0x04, 0x1c
        /*007a*/ 	.short	(.L_83 - .L_82)


	//   ....[0]....
.L_82:
        /*007c*/ 	.word	0x000000c0


	//   ....[1]....
        /*0080*/ 	.word	0x000008e0


	//----- nvinfo : EIATTR_CBANK_PARAM_SIZE
	.align		4
.L_83:
        /*0084*/ 	.byte	0x03, 0x19
        /*0086*/ 	.short	0x0028


	//----- nvinfo : EIATTR_PARAM_CBANK
	.align		4
        /*0088*/ 	.byte	0x04, 0x0a
        /*008a*/ 	.short	(.L_85 - .L_84)
	.align		4
.L_84:
        /*008c*/ 	.word	index@(.nv.constant0._Z8matmult2iiiPdS_S_)
        /*0090*/ 	.short	0x0380
        /*0092*/ 	.short	0x0028


	//----- nvinfo : EIATTR_SW_WAR
	.align		4
.L_85:
        /*0094*/ 	.byte	0x04, 0x36
        /*0096*/ 	.short	(.L_87 - .L_86)
.L_86:
        /*0098*/ 	.word	0x00000008
.L_87:


//--------------------- .nv.info._Z8matmult1iiiPdS_S_ --------------------------
	.section	.nv.info._Z8matmult1iiiPdS_S_,"",@"SHT_CUDA_INFO"
	.sectionflags	@""
	.align	4


	//----- nvinfo : EIATTR_CUDA_API_VERSION
	.align		4
        /*0000*/ 	.byte	0x04, 0x37
        /*0002*/ 	.short	(.L_89 - .L_88)
.L_88:
        /*0004*/ 	.word	0x00000082


	//----- nvinfo : EIATTR_KPARAM_INFO
	.align		4
.L_89:
        /*0008*/ 	.byte	0x04, 0x17
        /*000a*/ 	.short	(.L_91 - .L_90)
.L_90:
        /*000c*/ 	.word	0x00000000
        /*0010*/ 	.short	0x0005
        /*0012*/ 	.short	0x0020
        /*0014*/ 	.byte	0x00, 0xf5, 0x21, 0x00


	//----- nvinfo : EIATTR_KPARAM_INFO
	.align		4
.L_91:
        /*0018*/ 	.byte	0x04, 0x17
        /*001a*/ 	.short	(.L_93 - .L_92)
.L_92:
        /*001c*/ 	.word	0x00000000
        /*0020*/ 	.short	0x0004
        /*0022*/ 	.short	0x0018
        /*0024*/ 	.byte	0x00, 0xf5, 0x21, 0x00


	//----- nvinfo : EIATTR_KPARAM_INFO
	.align		4
.L_93:
        /*0028*/ 	.byte	0x04, 0x17
        /*002a*/ 	.short	(.L_95 - .L_94)
.L_94:
        /*002c*/ 	.word	0x00000000
        /*0030*/ 	.short	0x0003
        /*0032*/ 	.short	0x0010
        /*0034*/ 	.byte	0x00, 0xf5, 0x21, 0x00


	//----- nvinfo : EIATTR_KPARAM_INFO
	.align		4
.L_95:
        /*0038*/ 	.byte	0x04, 0x17
        /*003a*/ 	.short	(.L_97 - .L_96)
.L_96:
        /*003c*/ 	.word	0x00000000
        /*0040*/ 	.short	0x0002
        /*0042*/ 	.short	0x0008
        /*0044*/ 	.byte	0x00, 0xf0, 0x11, 0x00


	//----- nvinfo : EIATTR_KPARAM_INFO
	.align		4
.L_97:
        /*0048*/ 	.byte	0x04, 0x17
        /*004a*/ 	.short	(.L_99 - .L_98)
.L_98:
        /*004c*/ 	.word	0x00000000
        /*0050*/ 	.short	0x0001
        /*0052*/ 	.short	0x0004
        /*0054*/ 	.byte	0x00, 0xf0, 0x11, 0x00


	//----- nvinfo : EIATTR_KPARAM_INFO
	.align		4
.L_99:
        /*0058*/ 	.byte	0x04, 0x17
        /*005a*/ 	.short	(.L_101 - .L_100)
.L_100:
        /*005c*/ 	.word	0x00000000
        /*0060*/ 	.short	0x0000
        /*0062*/ 	.short	0x0000
        /*0064*/ 	.byte	0x00, 0xf0, 0x11, 0x00


	//----- nvinfo : EIATTR_SPARSE_MMA_MASK
	.align		4
.L_101:
        /*0068*/ 	.byte	0x03, 0x50
        /*006a*/ 	.short	0x0000


	//----- nvinfo : EIATTR_MAXREG_COUNT
	.align		4
        /*006c*/ 	.byte	0x03, 0x1b
        /*006e*/ 	.short	0x00ff


	//----- nvinfo : EIATTR_MERCURY_ISA_VERSION
	.align		4
        /*0070*/ 	.byte	0x03, 0x5f
        /*0072*/ 	.short	0x0101


	//----- nvinfo : EIATTR_VRC_CTA_INIT_COUNT
	.align		4
        /*0074*/ 	.byte	0x02, 0x4a
	.zero		1
	.zero		1


	//----- nvinfo : EIATTR_EXIT_INSTR_OFFSETS
	.align		4
        /*0078*/ 	.byte	0x04, 0x1c
        /*007a*/ 	.short	(.L_103 - .L_102)


	//   ....[0]....
.L_102:
        /*007c*/ 	.word	0x00000050


	//   ....[1]....
        /*0080*/ 	.word	0x00000b20


	//----- nvinfo : EIATTR_CBANK_PARAM_SIZE
	.align		4
.L_103:
        /*0084*/ 	.byte	0x03, 0x19
        /*0086*/ 	.short	0x0028


	//----- nvinfo : EIATTR_PARAM_CBANK
	.align		4
        /*0088*/ 	.byte	0x04, 0x0a
        /*008a*/ 	.short	(.L_105 - .L_104)
	.align		4
.L_104:
        /*008c*/ 	.word	index@(.nv.constant0._Z8matmult1iiiPdS_S_)
        /*0090*/ 	.short	0x0380
        /*0092*/ 	.short	0x0028


	//----- nvinfo : EIATTR_SW_WAR
	.align		4
.L_105:
        /*0094*/ 	.byte	0x04, 0x36
        /*0096*/ 	.short	(.L_107 - .L_106)
.L_106:
        /*0098*/ 	.word	0x00000008
.L_107:


//--------------------- .nv.callgraph             --------------------------
	.section	.nv.callgraph,"",@"SHT_CUDA_CALLGRAPH"
	.align	4
	.sectionentsize	8
	.align		4
        /*0000*/ 	.word	0x00000000
	.align		4
        /*0004*/ 	.word	0xffffffff
	.align		4
        /*0008*/ 	.word	0x00000000
	.align		4
        /*000c*/ 	.word	0xfffffffe
	.align		4
        /*0010*/ 	.word	0x00000000
	.align		4
        /*0014*/ 	.word	0xfffffffd
	.align		4
        /*0018*/ 	.word	0x00000000
	.align		4
        /*001c*/ 	.word	0xfffffffc


//--------------------- .text._Z8matmult4iiiPdS_S_ --------------------------
	.section	.text._Z8matmult4iiiPdS_S_,"ax",@progbits
	.align	128
        .global         _Z8matmult4iiiPdS_S_
        .type           _Z8matmult4iiiPdS_S_,@function
        .size           _Z8matmult4iiiPdS_S_,(.L_x_45 - _Z8matmult4iiiPdS_S_)
        .other          _Z8matmult4iiiPdS_S_,@"STO_CUDA_ENTRY STV_DEFAULT"
_Z8matmult4iiiPdS_S_:
.text._Z8matmult4iiiPdS_S_:
[----:B------:R-:W0:Y:S01]  /*0000*/  LDC R1, c[0x0][0x37c] ;  /* 0x0000df00ff017b82 */ /* 0x000e220000000800 */
[----:B------:R-:W1:Y:S07]  /*0010*/  S2R R3, SR_TID.X ;  /* 0x0000000000037919 */ /* 0x000e6e0000002100 */
[----:B------:R-:W1:Y:S01]  /*0020*/  S2UR UR4, SR_CTAID.X ;  /* 0x00000000000479c3 */ /* 0x000e620000002500 */
[----:B0-----:R-:W-:Y:S01]  /*0030*/  IADD3 R1, PT, PT, R1, -0x20, RZ ;  /* 0xffffffe001017810 */ /* 0x001fe20007ffe0ff */
[----:B------:R-:W0:Y:S01]  /*0040*/  LDCU.64 UR8, c[0x0][0x358] ;  /* 0x00006b00ff0877ac */ /* 0x000e220008000a00 */
[----:B------:R-:W2:Y:S03]  /*0050*/  S2R R7, SR_TID.Y ;  /* 0x0000000000077919 */ /* 0x000ea60000002200 */
[----:B------:R3:W-:Y:S02]  /*0060*/  STL.128 [R1], RZ ;  /* 0x000000ff01007387 */ /* 0x0007e40000100c00 */
[----:B------:R-:W1:Y:S02]  /*0070*/  LDC R0, c[0x0][0x360] ;  /* 0x0000d800ff007b82 */ /* 0x000e640000000800 */
[----:B------:R3:W-:Y:S06]  /*0080*/  STL.128 [R1+0x10], RZ ;  /* 0x000010ff01007387 */ /* 0x0007ec0000100c00 */
[----:B------:R-:W2:Y:S08]  /*0090*/  S2UR UR5, SR_CTAID.Y ;  /* 0x00000000000579c3 */ /* 0x000eb00000002600 */
[----:B------:R-:W2:Y:S08]  /*00a0*/  LDC R2, c[0x0][0x364] ;  /* 0x0000d900ff027b82 */ /* 0x000eb00000000800 */
[----:B------:R-:W4:Y:S01]  /*00b0*/  LDC.64 R4, c[0x0][0x380] ;  /* 0x0000e000ff047b82 */ /* 0x000f220000000a00 */
[----:B-1----:R-:W-:-:S02]  /*00c0*/  IMAD R0, R0, UR4, R3 ;  /* 0x0000000400007c24 */ /* 0x002fc4000f8e0203 */
[----:B--2---:R-:W-:Y:S01]  /*00d0*/  IMAD R3, R2, UR5, R7 ;  /* 0x0000000502037c24 */ /* 0x004fe2000f8e0207 */
[----:B------:R-:W-:-:S03]  /*00e0*/  MOV R2, R1 ;  /* 0x0000000100027202 */ /* 0x000fc60000000f00 */
[----:B------:R-:W-:Y:S01]  /*00f0*/  IMAD.SHL.U32 R3, R3, 0x4, RZ ;  /* 0x0000000403037824 */ /* 0x000fe200078e00ff */
[----:B----4-:R-:W-:Y:S02]  /*0100*/  IADD3 R6, PT, PT, R4, -0x4, RZ ;  /* 0xfffffffc04067810 */ /* 0x010fe40007ffe0ff */
[----:B------:R-:W-:-:S04]  /*0110*/  ISETP.GE.AND P0, PT, R0, R5, PT ;  /* 0x000000050000720c */ /* 0x000fc80003f06270 */
[----:B------:R-:W-:-:S13]  /*0120*/  ISETP.GE.OR P1, PT, R3, R6, P0 ;  /* 0x000000060300720c */ /* 0x000fda0000726670 */
[----:B0--3--:R-:W-:Y:S05]  /*0130*/  @P1 BRA `(.L_x_0) ;  /* 0x0000000800cc1947 */ /* 0x009fea0003800000 */
[----:B------:R-:W0:Y:S01]  /*0140*/  LDC R4, c[0x0][0x388] ;  /* 0x0000e200ff047b82 */ /* 0x000e220000000800 */
[----:B------:R-:W-:Y:S02]  /*0150*/  CS2R R24, SRZ ;  /* 0x0000000000187805 */ /* 0x000fe4000001ff00 */
[----:B------:R-:W-:Y:S02]  /*0160*/  CS2R R20, SRZ ;  /* 0x0000000000147805 */ /* 0x000fe4000001ff00 */
[----:B------:R-:W-:Y:S02]  /*0170*/  CS2R R18, SRZ ;  /* 0x0000000000127805 */ /* 0x000fe4000001ff00 */
[----:B------:R-:W-:Y:S02]  /*0180*/  CS2R R14, SRZ ;  /* 0x00000000000e7805 */ /* 0x000fe4000001ff00 */
[----:B0-----:R-:W-:-:S13]  /*0190*/  ISETP.GE.AND P0, PT, R4, 0x1, PT ;  /* 0x000000010400780c */ /* 0x001fda0003f06270 */
[----:B------:R-:W-:Y:S05]  /*01a0*/  @!P0 BRA `(.L_x_1) ;  /* 0x0000000800848947 */ /* 0x000fea0003800000 */
[----:B------:R-:W-:Y:S01]  /*01b0*/  ISETP.GE.U32.AND P0, PT, R4, 0x4, PT ;  /* 0x000000040400780c */ /* 0x000fe20003f06070 */
[----:B------:R-:W-:Y:S01]  /*01c0*/  UMOV UR4, URZ ;  /* 0x000000ff00047c82 */ /* 0x000fe20008000000 */
[----:B------:R-:W-:Y:S01]  /*01d0*/  IMAD R9, R3, R4, RZ ;  /* 0x0000000403097224 */ /* 0x000fe200078e02ff */
[----:B------:R-:W-:-:S10]  /*01e0*/  CS2R R24, SRZ ;  /* 0x0000000000187805 */ /* 0x000fd4000001ff00 */
[----:B------:R-:W-:Y:S05]  /*01f0*/  @!P0 BRA `(.L_x_2) ;  /* 0x0000000400288947 */ /* 0x000fea0003800000 */
[----:B------:R-:W0:Y:S01]  /*0200*/  LDC.64 R6, c[0x0][0x390] ;  /* 0x0000e400ff067b82 */ /* 0x000e220000000a00 */
[C---:B------:R-:W-:Y:S01]  /*0210*/  IADD3 R34, PT, PT, R3.reuse, 0x2, RZ ;  /* 0x0000000203227810 */ /* 0x040fe20007ffe0ff */
[C---:B------:R-:W-:Y:S01]  /*0220*/  VIADD R37, R3.reuse, 0x3 ;  /* 0x0000000303257836 */ /* 0x040fe20000000000 */
[----:B------:R-:W-:Y:S01]  /*0230*/  LOP3.LUT R2, R4, 0x7ffffffc, RZ, 0xc0, !PT ;  /* 0x7ffffffc04027812 */ /* 0x000fe200078ec0ff */
[-C--:B------:R-:W-:Y:S01]  /*0240*/  IMAD R35, R3, R4.reuse, R4 ;  /* 0x0000000403237224 */ /* 0x080fe200078e0204 */
[----:B------:R-:W-:Y:S01]  /*0250*/  CS2R R24, SRZ ;  /* 0x0000000000187805 */ /* 0x000fe2000001ff00 */
[-C--:B------:R-:W-:Y:S01]  /*0260*/  IMAD R34, R34, R4.reuse, RZ ;  /* 0x0000000422227224 */ /* 0x080fe200078e02ff */
[----:B------:R-:W-:Y:S01]  /*0270*/  CS2R R20, SRZ ;  /* 0x0000000000147805 */ /* 0x000fe2000001ff00 */
[----:B------:R-:W-:Y:S01]  /*0280*/  IMAD R37, R37, R4, RZ ;  /* 0x0000000425257224 */ /* 0x000fe200078e02ff */
[----:B------:R-:W-:Y:S02]  /*0290*/  MOV R4, R0 ;  /* 0x0000000000047202 */ /* 0x000fe40000000f00 */
[----:B------:R-:W-:-:S02]  /*02a0*/  CS2R R18, SRZ ;  /* 0x0000000000127805 */ /* 0x000fc4000001ff00 */
[----:B------:R-:W-:Y:S01]  /*02b0*/  CS2R R14, SRZ ;  /* 0x00000000000e7805 */ /* 0x000fe2000001ff00 */
[----:B------:R-:W-:Y:S02]  /*02c0*/  IMAD.MOV R2, RZ, RZ, -R2 ;  /* 0x000000ffff027224 */ /* 0x000fe400078e0a02 */
[----:B0-----:R-:W-:-:S03]  /*02d0*/  IMAD.WIDE.U32 R8, R9, 0x8, R6 ;  /* 0x0000000809087825 */ /* 0x001fc600078e0006 */
[----:B------:R-:W-:-:S04]  /*02e0*/  IADD3 R28, P0, PT, R8, 0x10, RZ ;  /* 0x00000010081c7810 */ /* 0x000fc80007f1e0ff */
[----:B------:R-:W-:-:S09]  /*02f0*/  IADD3.X R29, PT, PT, RZ, R9, RZ, P0, !PT ;  /* 0x00000009ff1d7210 */ /* 0x000fd200007fe4ff */
.L_x_3:
[----:B------:R-:W0:Y:S01]  /*0300*/  LDC.64 R30, c[0x0][0x398] ;  /* 0x0000e600ff1e7b82 */ /* 0x000e220000000a00 */
[----:B------:R-:W-:Y:S01]  /*0310*/  MOV R8, R28 ;  /* 0x0000001c00087202 */ /* 0x000fe20000000f00 */
[----:B------:R-:W-:Y:S01]  /*0320*/  IMAD.WIDE.U32 R32, R35, 0x8, R6 ;  /* 0x0000000823207825 */ /* 0x000fe200078e0006 */
[----:B------:R-:W-:-:S05]  /*0330*/  MOV R9, R29 ;  /* 0x0000001d00097202 */ /* 0x000fca0000000f00 */
[----:B------:R-:W2:Y:S04]  /*0340*/  LDG.E.64 R16, desc[UR8][R8.64+-0x10] ;  /* 0xfffff00808107981 */ /* 0x000ea8000c1e1b00 */
[----:B------:R-:W3:Y:S01]  /*0350*/  LDG.E.64 R32, desc[UR8][R32.64] ;  /* 0x0000000820207981 */ /* 0x000ee2000c1e1b00 */
[----:B0-----:R-:W-:-:S05]  /*0360*/  IMAD.WIDE R30, R4, 0x8, R30 ;  /* 0x00000008041e7825 */ /* 0x001fca00078e021e */
[----:B------:R0:W2:Y:S01]  /*0370*/  LDG.E.64 R28, desc[UR8][R30.64] ;  /* 0x000000081e1c7981 */ /* 0x0000a2000c1e1b00 */
[----:B------:R-:W-:-:S04]  /*0380*/  IMAD.WIDE.U32 R10, R34, 0x8, R6 ;  /* 0x00000008220a7825 */ /* 0x000fc800078e0006 */
[----:B------:R-:W-:Y:S01]  /*0390*/  IMAD.WIDE.U32 R12, R37, 0x8, R6 ;  /* 0x00000008250c7825 */ /* 0x000fe200078e0006 */
[----:B------:R-:W4:Y:S03]  /*03a0*/  LDG.E.64 R22, desc[UR8][R10.64] ;  /* 0x000000080a167981 */ /* 0x000f26000c1e1b00 */
[----:B0-----:R-:W-:-:S05]  /*03b0*/  IMAD.WIDE R30, R5, 0x8, R30 ;  /* 0x00000008051e7825 */ /* 0x001fca00078e021e */
[----:B------:R-:W5:Y:S01]  /*03c0*/  LDG.E.64 R26, desc[UR8][R30.64] ;  /* 0x000000081e1a7981 */ /* 0x000f62000c1e1b00 */
[----:B--2---:R-:W-:-:S03]  /*03d0*/  DFMA R16, R16, R28, R14 ;  /* 0x0000001c1010722b */ /* 0x004fc6000000000e */
[----:B------:R-:W2:Y:S01]  /*03e0*/  LDG.E.64 R14, desc[UR8][R12.64] ;  /* 0x000000080c0e7981 */ /* 0x000ea2000c1e1b00 */
[----:B---3--:R-:W-:-:S03]  /*03f0*/  DFMA R32, R28, R32, R18 ;  /* 0x000000201c20722b */ /* 0x008fc60000000012 */
[----:B------:R-:W5:Y:S01]  /*0400*/  LDG.E.64 R18, desc[UR8][R8.64+-0x8] ;  /* 0xfffff80808127981 */ /* 0x000f62000c1e1b00 */
[----:B----4-:R-:W-:-:S03]  /*0410*/  DFMA R22, R28, R22, R20 ;  /* 0x000000161c16722b */ /* 0x010fc60000000014 */
[----:B------:R-:W3:Y:S01]  /*0420*/  LDG.E.64 R20, desc[UR8][R10.64+0x8] ;  /* 0x000008080a147981 */ /* 0x000ee2000c1e1b00 */
[----:B--2---:R-:W-:Y:S01]  /*0430*/  DFMA R28, R28, R14, R24 ;  /* 0x0000000e1c1c722b */ /* 0x004fe20000000018 */
[----:B------:R-:W-:Y:S02]  /*0440*/  IMAD.WIDE.U32 R14, R35, 0x8, R6 ;  /* 0x00000008230e7825 */ /* 0x000fe400078e0006 */
[----:B------:R-:W2:Y:S01]  /*0450*/  LDG.E.64 R24, desc[UR8][R12.64+0x8] ;  /* 0x000008080c187981 */ /* 0x000ea2000c1e1b00 */
[----:B-----5:R-:W-:-:S03]  /*0460*/  DFMA R16, R18, R26, R16 ;  /* 0x0000001a1210722b */ /* 0x020fc60000000010 */
[----:B------:R-:W4:Y:S01]  /*0470*/  LDG.E.64 R18, desc[UR8][R14.64+0x8] ;  /* 0x000008080e127981 */ /* 0x000f22000c1e1b00 */
[C---:B---3--:R-:W-:Y:S01]  /*0480*/  DFMA R20, R26.reuse, R20, R22 ;  /* 0x000000141a14722b */ /* 0x048fe20000000016 */
[----:B------:R-:W-:Y:S02]  /*0490*/  IMAD.WIDE R22, R5, 0x8, R30 ;  /* 0x0000000805167825 */ /* 0x000fe400078e021e */
[----:B------:R-:W3:Y:S04]  /*04a0*/  LDG.E.64 R30, desc[UR8][R10.64+0x10] ;  /* 0x000010080a1e7981 */ /* 0x000ee8000c1e1b00 */
[----:B------:R-:W5:Y:S01]  /*04b0*/  LDG.E.64 R10, desc[UR8][R10.64+0x18] ;  /* 0x000018080a0a7981 */ /* 0x000f62000c1e1b00 */
[----:B--2---:R-:W-:-:S03]  /*04c0*/  DFMA R24, R26, R24, R28 ;  /* 0x000000181a18722b */ /* 0x004fc6000000001c */
[----:B------:R-:W2:Y:S01]  /*04d0*/  LDG.E.64 R28, desc[UR8][R22.64] ;  /* 0x00000008161c7981 */ /* 0x000ea2000c1e1b00 */
[----:B----4-:R-:W-:-:S03]  /*04e0*/  DFMA R18, R26, R18, R32 ;  /* 0x000000121a12722b */ /* 0x010fc60000000020 */
[----:B------:R-:W2:Y:S04]  /*04f0*/  LDG.E.64 R32, desc[UR8][R12.64+0x10] ;  /* 0x000010080c207981 */ /* 0x000ea8000c1e1b00 */
[----:B------:R-:W4:Y:S01]  /*0500*/  LDG.E.64 R26, desc[UR8][R14.64+0x10] ;  /* 0x000010080e1a7981 */ /* 0x000f22000c1e1b00 */
[----:B------:R-:W-:Y:S01]  /*0510*/  VIADD R2, R2, 0x4 ;  /* 0x0000000402027836 */ /* 0x000fe20000000000 */
[C---:B--2---:R-:W-:Y:S02]  /*0520*/  DFMA R24, R28.reuse, R32, R24 ;  /* 0x000000201c18722b */ /* 0x044fe40000000018 */
[----:B------:R-:W2:Y:S01]  /*0530*/  LDG.E.64 R32, desc[UR8][R8.64] ;  /* 0x0000000808207981 */ /* 0x000ea2000c1e1b00 */
[C---:B----4-:R-:W-:Y:S01]  /*0540*/  DFMA R18, R28.reuse, R26, R18 ;  /* 0x0000001a1c12722b */ /* 0x050fe20000000012 */
[----:B------:R-:W-:Y:S01]  /*0550*/  IMAD.WIDE R26, R5, 0x8, R22 ;  /* 0x00000008051a7825 */ /* 0x000fe200078e0216 */
[----:B---3--:R-:W-:Y:S01]  /*0560*/  DFMA R20, R28, R30, R20 ;  /* 0x0000001e1c14722b */ /* 0x008fe20000000014 */
[----:B------:R-:W3:Y:S04]  /*0570*/  LDG.E.64 R22, desc[UR8][R12.64+0x18] ;  /* 0x000018080c167981 */ /* 0x000ee8000c1e1b00 */
[----:B------:R-:W4:Y:S04]  /*0580*/  LDG.E.64 R30, desc[UR8][R14.64+0x18] ;  /* 0x000018080e1e7981 */ /* 0x000f28000c1e1b00 */
[----:B------:R-:W4:Y:S04]  /*0590*/  LDG.E.64 R26, desc[UR8][R26.64] ;  /* 0x000000081a1a7981 */ /* 0x000f28000c1e1b00 */
[----:B------:R-:W3:Y:S01]  /*05a0*/  LDG.E.64 R14, desc[UR8][R8.64+0x8] ;  /* 0x00000808080e7981 */ /* 0x000ee2000c1e1b00 */
[----:B------:R-:W-:Y:S01]  /*05b0*/  ISETP.NE.AND P0, PT, R2, RZ, PT ;  /* 0x000000ff0200720c */ /* 0x000fe20003f05270 */
[----:B------:R-:W-:Y:S01]  /*05c0*/  VIADD R34, R34, 0x4 ;  /* 0x0000000422227836 */ /* 0x000fe20000000000 */
[----:B------:R-:W-:-:S02]  /*05d0*/  IADD3 R35, PT, PT, R35, 0x4, RZ ;  /* 0x0000000423237810 */ /* 0x000fc40007ffe0ff */
[----:B------:R-:W-:Y:S02]  /*05e0*/  IADD3 R37, PT, PT, R37, 0x4, RZ ;  /* 0x0000000425257810 */ /* 0x000fe40007ffe0ff */
[----:B------:R-:W-:Y:S01]  /*05f0*/  LEA R4, R5, R4, 0x2 ;  /* 0x0000000405047211 */ /* 0x000fe200078e10ff */
[----:B--2---:R-:W-:Y:S01]  /*0600*/  DFMA R16, R32, R28, R16 ;  /* 0x0000001c2010722b */ /* 0x004fe20000000010 */
[----:B------:R-:W-:-:S04]  /*0610*/  IADD3 R28, P1, PT, R8, 0x20, RZ ;  /* 0x00000020081c7810 */ /* 0x000fc80007f3e0ff */
[----:B------:R-:W-:Y:S01]  /*0620*/  IADD3.X R29, PT, PT, RZ, R9, RZ, P1, !PT ;  /* 0x00000009ff1d7210 */ /* 0x000fe20000ffe4ff */
[C---:B----4-:R-:W-:Y:S02]  /*0630*/  DFMA R18, R26.reuse, R30, R18 ;  /* 0x0000001e1a12722b */ /* 0x050fe40000000012 */
[C---:B-----5:R-:W-:Y:S02]  /*0640*/  DFMA R20, R26.reuse, R10, R20 ;  /* 0x0000000a1a14722b */ /* 0x060fe40000000014 */
[----:B---3--:R-:W-:Y:S02]  /*0650*/  DFMA R24, R26, R22, R24 ;  /* 0x000000161a18722b */ /* 0x008fe40000000018 */
[----:B------:R-:W-:Y:S01]  /*0660*/  DFMA R14, R14, R26, R16 ;  /* 0x0000001a0e0e722b */ /* 0x000fe20000000010 */
[----:B------:R-:W-:Y:S10]  /*0670*/  @P0 BRA `(.L_x_3) ;  /* 0xfffffffc00200947 */ /* 0x000ff4000383ffff */
[----:B------:R-:W0:Y:S02]  /*0680*/  LDCU UR4, c[0x0][0x388] ;  /* 0x00007100ff0477ac */ /* 0x000e240008000800 */
[----:B0-----:R-:W-:-:S12]  /*0690*/  ULOP3.LUT UR4, UR4, 0x7ffffffc, URZ, 0xc0, !UPT ;  /* 0x7ffffffc04047892 */ /* 0x001fd8000f8ec0ff */
.L_x_2:
[----:B------:R-:W0:Y:S02]  /*06a0*/  LDCU UR10, c[0x0][0x388] ;  /* 0x00007100ff0a77ac */ /* 0x000e240008000800 */
[----:B0-----:R-:W-:-:S09]  /*06b0*/  ULOP3.LUT UP0, UR5, UR10, 0x3, URZ, 0xc0, !UPT ;  /* 0x000000030a057892 */ /* 0x001fd2000f80c0ff */
[----:B------:R-:W-:Y:S05]  /*06c0*/  BRA.U !UP0, `(.L_x_1) ;  /* 0x00000005083c7547 */ /* 0x000fea000b800000 */
[----:B------:R-:W-:Y:S01]  /*06d0*/  UISETP.NE.AND UP0, UPT, UR5, 0x1, UPT ;  /* 0x000000010500788c */ /* 0x000fe2000bf05270 */
[----:B------:R-:W-:Y:S01]  /*06e0*/  IMAD R2, R3, UR10, RZ ;  /* 0x0000000a03027c24 */ /* 0x000fe2000f8e02ff */
[----:B------:R-:W-:-:S04]  /*06f0*/  ULOP3.LUT UR6, UR10, 0x1, URZ, 0xc0, !UPT ;  /* 0x000000010a067892 */ /* 0x000fc8000f8ec0ff */
[----:B------:R-:W-:-:S03]  /*0700*/  UISETP.NE.U32.AND UP1, UPT, UR6, 0x1, UPT ;  /* 0x000000010600788c */ /* 0x000fc6000bf25070 */
[----:B------:R-:W-:Y:S08]  /*0710*/  BRA.U !UP0, `(.L_x_4) ;  /* 0x0000000108d07547 */ /* 0x000ff0000b800000 */
[----:B------:R-:W0:Y:S01]  /*0720*/  LDCU.64 UR6, c[0x0][0x390] ;  /* 0x00007200ff0677ac */ /* 0x000e220008000a00 */
[----:B------:R-:W1:Y:S01]  /*0730*/  LDC.64 R32, c[0x0][0x390] ;  /* 0x0000e400ff207b82 */ /* 0x000e620000000a00 */
[C---:B------:R-:W-:Y:S01]  /*0740*/  IADD3 R27, PT, PT, R2.reuse, UR4, RZ ;  /* 0x00000004021b7c10 */ /* 0x040fe2000fffe0ff */
[C---:B------:R-:W-:Y:S01]  /*0750*/  VIADD R4, R2.reuse, UR10 ;  /* 0x0000000a02047c36 */ /* 0x040fe20008000000 */
[----:B------:R-:W-:Y:S01]  /*0760*/  IADD3 R7, P0, PT, R2, UR4, RZ ;  /* 0x0000000402077c10 */ /* 0x000fe2000ff1e0ff */
[----:B------:R-:W-:Y:S02]  /*0770*/  IMAD R17, R5, UR4, R0 ;  /* 0x0000000405117c24 */ /* 0x000fe4000f8e0200 */
[----:B------:R-:W-:Y:S01]  /*0780*/  VIADD R29, R27, UR10 ;  /* 0x0000000a1b1d7c36 */ /* 0x000fe20008000000 */
[----:B------:R-:W-:Y:S01]  /*0790*/  IADD3.X R8, PT, PT, RZ, RZ, RZ, P0, !PT ;  /* 0x000000ffff087210 */ /* 0x000fe200007fe4ff */
[----:B------:R-:W2:Y:S01]  /*07a0*/  LDC.64 R34, c[0x0][0x398] ;  /* 0x0000e600ff227b82 */ /* 0x000ea20000000a00 */
[C---:B------:R-:W-:Y:S01]  /*07b0*/  IADD3 R9, P1, PT, R4.reuse, UR4, RZ ;  /* 0x0000000404097c10 */ /* 0x040fe2000ff3e0ff */
[----:B------:R-:W-:Y:S01]  /*07c0*/  VIADD R31, R29, UR10 ;  /* 0x0000000a1d1f7c36 */ /* 0x000fe20008000000 */
[----:B------:R-:W-:-:S03]  /*07d0*/  IADD3 R4, PT, PT, R4, UR10, RZ ;  /* 0x0000000a04047c10 */ /* 0x000fc6000fffe0ff */
[----:B------:R-:W-:Y:S01]  /*07e0*/  IMAD.X R12, RZ, RZ, RZ, P1 ;  /* 0x000000ffff0c7224 */ /* 0x000fe200008e06ff */
[----:B------:R-:W-:Y:S02]  /*07f0*/  IADD3 R23, PT, PT, R31, UR10, RZ ;  /* 0x0000000a1f177c10 */ /* 0x000fe4000fffe0ff */
[C---:B0-----:R-:W-:Y:S02]  /*0800*/  LEA R6, P0, R7.reuse, UR6, 0x3 ;  /* 0x0000000607067c11 */ /* 0x041fe4000f8018ff */
[C---:B------:R-:W-:Y:S02]  /*0810*/  IADD3 R13, P1, PT, R4.reuse, UR4, RZ ;  /* 0x00000004040d7c10 */ /* 0x040fe4000ff3e0ff */
[----:B------:R-:W-:Y:S02]  /*0820*/  LEA.HI.X R7, R7, UR7, R8, 0x3, P0 ;  /* 0x0000000707077c11 */ /* 0x000fe400080f1c08 */
[----:B------:R-:W-:Y:S01]  /*0830*/  LEA R10, P0, R9, UR6, 0x3 ;  /* 0x00000006090a7c11 */ /* 0x000fe2000f8018ff */
[----:B-1----:R-:W-:Y:S01]  /*0840*/  IMAD.WIDE.U32 R26, R27, 0x8, R32 ;  /* 0x000000081b1a7825 */ /* 0x002fe200078e0020 */
[----:B------:R-:W-:-:S02]  /*0850*/  IADD3 R8, PT, PT, R4, UR10, RZ ;  /* 0x0000000a04087c10 */ /* 0x000fc4000fffe0ff */
[----:B------:R-:W-:Y:S01]  /*0860*/  LEA.HI.X R11, R9, UR7, R12, 0x3, P0 ;  /* 0x00000007090b7c11 */ /* 0x000fe200080f1c0c */
[--C-:B------:R-:W-:Y:S01]  /*0870*/  IMAD.WIDE.U32 R28, R29, 0x8, R32.reuse ;  /* 0x000000081d1c7825 */ /* 0x100fe200078e0020 */
[----:B------:R-:W-:Y:S01]  /*0880*/  IADD3 R4, P2, PT, R8, UR4, RZ ;  /* 0x0000000408047c10 */ /* 0x000fe2000ff5e0ff */
[----:B------:R-:W3:Y:S01]  /*0890*/  LDG.E.64 R26, desc[UR8][R26.64] ;  /* 0x000000081a1a7981 */ /* 0x000ee2000c1e1b00 */
[----:B------:R-:W-:Y:S01]  /*08a0*/  IADD3.X R16, PT, PT, RZ, RZ, RZ, P1, !PT ;  /* 0x000000ffff107210 */ /* 0x000fe20000ffe4ff */
[--C-:B------:R-:W-:Y:S01]  /*08b0*/  IMAD.WIDE.U32 R30, R31, 0x8, R32.reuse ;  /* 0x000000081f1e7825 */ /* 0x100fe200078e0020 */
[----:B------:R-:W-:Y:S01]  /*08c0*/  LEA R12, P0, R13, UR6, 0x3 ;  /* 0x000000060d0c7c11 */ /* 0x000fe2000f8018ff */
[----:B------:R-:W4:Y:S01]  /*08d0*/  LDG.E.64 R28, desc[UR8][R28.64] ;  /* 0x000000081c1c7981 */ /* 0x000f22000c1e1b00 */
[----:B------:R-:W-:Y:S01]  /*08e0*/  IADD3.X R9, PT, PT, RZ, RZ, RZ, P2, !PT ;  /* 0x000000ffff097210 */ /* 0x000fe200017fe4ff */
[----:B------:R-:W-:Y:S01]  /*08f0*/  IMAD.WIDE.U32 R32, R23, 0x8, R32 ;  /* 0x0000000817207825 */ /* 0x000fe200078e0020 */
[C---:B------:R-:W-:Y:S01]  /*0900*/  LEA R8, P1, R4.reuse, UR6, 0x3 ;  /* 0x0000000604087c11 */ /* 0x040fe2000f8218ff */
[----:B------:R-:W5:Y:S01]  /*0910*/  LDG.E.64 R30, desc[UR8][R30.64] ;  /* 0x000000081e1e7981 */ /* 0x000f62000c1e1b00 */
[----:B------:R-:W-:Y:S01]  /*0920*/  LEA.HI.X R13, R13, UR7, R16, 0x3, P0 ;  /* 0x000000070d0d7c11 */ /* 0x000fe200080f1c10 */
[----:B--2---:R-:W-:Y:S01]  /*0930*/  IMAD.WIDE R34, R17, 0x8, R34 ;  /* 0x0000000811227825 */ /* 0x004fe200078e0222 */
[----:B------:R-:W-:Y:S01]  /*0940*/  LEA.HI.X R9, R4, UR7, R9, 0x3, P1 ;  /* 0x0000000704097c11 */ /* 0x000fe200088f1c09 */
[----:B------:R-:W2:Y:S04]  /*0950*/  LDG.E.64 R32, desc[UR8][R32.64] ;  /* 0x0000000820207981 */ /* 0x000ea8000c1e1b00 */
[----:B------:R-:W3:Y:S01]  /*0960*/  LDG.E.64 R16, desc[UR8][R34.64] ;  /* 0x0000000822107981 */ /* 0x000ee2000c1e1b00 */
[----:B------:R-:W-:-:S03]  /*0970*/  IMAD.WIDE R22, R5, 0x8, R34 ;  /* 0x0000000805167825 */ /* 0x000fc600078e0222 */
[----:B------:R-:W2:Y:S04]  /*0980*/  LDG.E.64 R6, desc[UR8][R6.64+0x8] ;  /* 0x0000080806067981 */ /* 0x000ea8000c1e1b00 */
[----:B------:R-:W2:Y:S04]  /*0990*/  LDG.E.64 R22, desc[UR8][R22.64] ;  /* 0x0000000816167981 */ /* 0x000ea8000c1e1b00 */
[----:B------:R-:W2:Y:S04]  /*09a0*/  LDG.E.64 R10, desc[UR8][R10.64+0x8] ;  /* 0x000008080a0a7981 */ /* 0x000ea8000c1e1b00 */
[----:B------:R-:W2:Y:S04]  /*09b0*/  LDG.E.64 R12, desc[UR8][R12.64+0x8] ;  /* 0x000008080c0c7981 */ /* 0x000ea8000c1e1b00 */
[----:B------:R-:W2:Y:S01]  /*09c0*/  LDG.E.64 R8, desc[UR8][R8.64+0x8] ;  /* 0x0000080808087981 */ /* 0x000ea2000c1e1b00 */
[----:B------:R-:W-:Y:S01]  /*09d0*/  UIADD3 UR4, UPT, UPT, UR4, 0x2, URZ ;  /* 0x0000000204047890 */ /* 0x000fe2000fffe0ff */
[----:B---3--:R-:W-:-:S02]  /*09e0*/  DFMA R14, R26, R16, R14 ;  /* 0x000000101a0e722b */ /* 0x008fc4000000000e */
[C---:B----4-:R-:W-:Y:S02]  /*09f0*/  DFMA R18, R16.reuse, R28, R18 ;  /* 0x0000001c1012722b */ /* 0x050fe40000000012 */
[C---:B-----5:R-:W-:Y:S02]  /*0a00*/  DFMA R20, R16.reuse, R30, R20 ;  /* 0x0000001e1014722b */ /* 0x060fe40000000014 */
[----:B--2---:R-:W-:Y:S02]  /*0a10*/  DFMA R24, R16, R32, R24 ;  /* 0x000000201018722b */ /* 0x004fe40000000018 */
[----:B------:R-:W-:Y:S02]  /*0a20*/  DFMA R14, R6, R22, R14 ;  /* 0x00000016060e722b */ /* 0x000fe4000000000e */
[C---:B------:R-:W-:Y:S02]  /*0a30*/  DFMA R18, R22.reuse, R10, R18 ;  /* 0x0000000a1612722b */ /* 0x040fe40000000012 */
[----:B------:R-:W-:-:S02]  /*0a40*/  DFMA R20, R22, R12, R20 ;  /* 0x0000000c1614722b */ /* 0x000fc40000000014 */
[----:B------:R-:W-:-:S11]  /*0a50*/  DFMA R24, R22, R8, R24 ;  /* 0x000000081618722b */ /* 0x000fd60000000018 */
.L_x_4:
[----:B------:R-:W-:Y:S05]  /*0a60*/  BRA.U UP1, `(.L_x_1) ;  /* 0x0000000101547547 */ /* 0x000fea000b800000 */
[----:B------:R-:W0:Y:S01]  /*0a70*/  LDC.64 R10, c[0x0][0x398] ;  /* 0x0000e600ff0a7b82 */ /* 0x000e220000000a00 */
[----:B------:R-:W-:Y:S01]  /*0a80*/  IADD3 R9, PT, PT, R2, UR4, RZ ;  /* 0x0000000402097c10 */ /* 0x000fe2000fffe0ff */
[----:B------:R-:W-:-:S04]  /*0a90*/  IMAD R13, R5, UR4, R0 ;  /* 0x00000004050d7c24 */ /* 0x000fc8000f8e0200 */
[----:B------:R-:W-:Y:S02]  /*0aa0*/  VIADD R17, R9, UR10 ;  /* 0x0000000a09117c36 */ /* 0x000fe40008000000 */
[----:B------:R-:W1:Y:S03]  /*0ab0*/  LDC.64 R6, c[0x0][0x390] ;  /* 0x0000e400ff067b82 */ /* 0x000e660000000a00 */
[----:B------:R-:W-:-:S04]  /*0ac0*/  IADD3 R23, PT, PT, R17, UR10, RZ ;  /* 0x0000000a11177c10 */ /* 0x000fc8000fffe0ff */
[----:B------:R-:W-:Y:S01]  /*0ad0*/  IADD3 R27, PT, PT, R23, UR10, RZ ;  /* 0x0000000a171b7c10 */ /* 0x000fe2000fffe0ff */
[----:B0-----:R-:W-:-:S06]  /*0ae0*/  IMAD.WIDE R10, R13, 0x8, R10 ;  /* 0x000000080d0a7825 */ /* 0x001fcc00078e020a */
[----:B------:R-:W2:Y:S01]  /*0af0*/  LDG.E.64 R10, desc[UR8][R10.64] ;  /* 0x000000080a0a7981 */ /* 0x000ea2000c1e1b00 */
[----:B-1----:R-:W-:-:S04]  /*0b00*/  IMAD.WIDE.U32 R12, R17, 0x8, R6 ;  /* 0x00000008110c7825 */ /* 0x002fc800078e0006 */
[--C-:B------:R-:W-:Y:S02]  /*0b10*/  IMAD.WIDE.U32 R8, R9, 0x8, R6.reuse ;  /* 0x0000000809087825 */ /* 0x100fe400078e0006 */
[----:B------:R-:W2:Y:S02]  /*0b20*/  LDG.E.64 R12, desc[UR8][R12.64] ;  /* 0x000000080c0c7981 */ /* 0x000ea4000c1e1b00 */
[--C-:B------:R-:W-:Y:S02]  /*0b30*/  IMAD.WIDE.U32 R16, R23, 0x8, R6.reuse ;  /* 0x0000000817107825 */ /* 0x100fe400078e0006 */
[----:B------:R-:W3:Y:S02]  /*0b40*/  LDG.E.64 R8, desc[UR8][R8.64] ;  /* 0x0000000808087981 */ /* 0x000ee4000c1e1b00 */
[----:B------:R-:W-:Y:S02]  /*0b50*/  IMAD.WIDE.U32 R6, R27, 0x8, R6 ;  /* 0x000000081b067825 */ /* 0x000fe400078e0006 */
[----:B------:R-:W4:Y:S04]  /*0b60*/  LDG.E.64 R16, desc[UR8][R16.64] ;  /* 0x0000000810107981 */ /* 0x000f28000c1e1b00 */
[----:B------:R-:W5:Y:S01]  /*0b70*/  LDG.E.64 R6, desc[UR8][R6.64] ;  /* 0x0000000806067981 */ /* 0x000f62000c1e1b00 */
[----:B--2---:R-:W-:-:S02]  /*0b80*/  DFMA R18, R10, R12, R18 ;  /* 0x0000000c0a12722b */ /* 0x004fc40000000012 */
[----:B---3--:R-:W-:Y:S02]  /*0b90*/  DFMA R14, R8, R10, R14 ;  /* 0x0000000a080e722b */ /* 0x008fe4000000000e */
[C---:B----4-:R-:W-:Y:S02]  /*0ba0*/  DFMA R20, R10.reuse, R16, R20 ;  /* 0x000000100a14722b */ /* 0x050fe40000000014 */
[----:B-----5:R-:W-:-:S11]  /*0bb0*/  DFMA R24, R10, R6, R24 ;  /* 0x000000060a18722b */ /* 0x020fd60000000018 */
.L_x_1:
[----:B------:R-:W0:Y:S01]  /*0bc0*/  LDC.64 R6, c[0x0][0x3a0] ;  /* 0x0000e800ff067b82 */ /* 0x000e220000000a00 */
[----:B------:R-:W-:-:S04]  /*0bd0*/  IMAD R3, R3, R5, R0 ;  /* 0x0000000503037224 */ /* 0x000fc800078e0200 */
[----:B0-----:R-:W-:-:S05]  /*0be0*/  IMAD.WIDE R2, R3, 0x8, R6 ;  /* 0x0000000803027825 */ /* 0x001fca00078e0206 */
[----:B------:R-:W-:Y:S01]  /*0bf0*/  STG.E.64 desc[UR8][R2.64], R14 ;  /* 0x0000000e02007986 */ /* 0x000fe2000c101b08 */
[----:B------:R-:W-:-:S05]  /*0c00*/  IMAD.WIDE R6, R5, 0x8, R2 ;  /* 0x0000000805067825 */ /* 0x000fca00078e0202 */
[----:B------:R-:W-:Y:S01]  /*0c10*/  STG.E.64 desc[UR8][R6.64], R18 ;  /* 0x0000001206007986 */ /* 0x000fe2000c101b08 */
[----:B------:R-:W-:-:S05]  /*0c20*/  IMAD.WIDE R8, R5, 0x8, R6 ;  /* 0x0000000805087825 */ /* 0x000fca00078e0206 */
[----:B------:R-:W-:Y:S01]  /*0c30*/  STG.E.64 desc[UR8][R8.64], R20 ;  /* 0x0000001408007986 */ /* 0x000fe2000c101b08 */
[----:B------:R-:W-:-:S05]  /*0c40*/  IMAD.WIDE R4, R5, 0x8, R8 ;  /* 0x0000000805047825 */ /* 0x000fca00078e0208 */
[----:B------:R-:W-:Y:S01]  /*0c50*/  STG.E.64 desc[UR8][R4.64], R24 ;  /* 0x0000001804007986 */ /* 0x000fe2000c101b08 */
[----:B------:R-:W-:Y:S05]  /*0c60*/  EXIT ;  /* 0x000000000000794d */ /* 0x000fea0003800000 */
.L_x_0:
[----:B------:R-:W-:-:S04]  /*0c70*/  ISETP.GE.OR P0, PT, R3, R4, P0 ;  /* 0x000000040300720c */ /* 0x000fc80000706670 */
[----:B------:R-:W-:-:S13]  /*0c80*/  ISETP.LT.OR P0, PT, R3, R6, P0 ;  /* 0x000000060300720c */ /* 0x000fda0000701670 */
[----:B------:R-:W-:Y:S05]  /*0c90*/  @P0 EXIT ;  /* 0x000000000000094d */ /* 0x000fea0003800000 */
[----:B------:R-:W0:Y:S02]  /*0ca0*/  LDC R6, c[0x0][0x388] ;  /* 0x0000e200ff067b82 */ /* 0x000e240000000800 */
[----:B0-----:R-:W-:-:S13]  /*0cb0*/  ISETP.GE.AND P0, PT, R6, 0x1, PT ;  /* 0x000000010600780c */ /* 0x001fda0003f06270 */
[----:B------:R-:W-:Y:S05]  /*0cc0*/  @!P0 BRA `(.L_x_5) ;  /* 0x00000008002c8947 */ /* 0x000fea0003800000 */
[C---:B------:R-:W-:Y:S02]  /*0cd0*/  LOP3.LUT R4, R6.reuse, 0x7ffffff8, RZ, 0xc0, !PT ;  /* 0x7ffffff806047812 */ /* 0x040fe400078ec0ff */
[----:B------:R-:W-:Y:S01]  /*0ce0*/  LOP3.LUT R5, R6, 0x7, RZ, 0xc0, !PT ;  /* 0x0000000706057812 */ /* 0x000fe200078ec0ff */
[----:B------:R-:W-:Y:S01]  /*0cf0*/  IMAD.MOV.U32 R6, RZ, RZ, R3 ;  /* 0x000000ffff067224 */ /* 0x000fe200078e0003 */
[----:B------:R-:W-:-:S07]  /*0d00*/  IADD3 R7, PT, PT, -R4, RZ, RZ ;  /* 0x000000ff04077210 */ /* 0x000fce0007ffe1ff */
.L_x_10:
[----:B------:R-:W-:-:S05]  /*0d10*/  IADD3 R9, PT, PT, -R3, R6, RZ ;  /* 0x0000000603097210 */ /* 0x000fca0007ffe1ff */
[----:B--2---:R-:W-:Y:S02]  /*0d20*/  IMAD R8, R9, 0x8, R2 ;  /* 0x0000000809087824 */ /* 0x004fe400078e0202 */
[----:B------:R-:W0:Y:S03]  /*0d30*/  LDC R9, c[0x0][0x388] ;  /* 0x0000e200ff097b82 */ /* 0x000e260000000800 */
[----:B------:R1:W5:Y:S01]  /*0d40*/  LDL.64 R28, [R8] ;  /* 0x00000000081c7983 */ /* 0x0003620000100a00 */
[----:B------:R-:W-:Y:S02]  /*0d50*/  MOV R33, RZ ;  /* 0x000000ff00217202 */ /* 0x000fe40000000f00 */
[----:B0-----:R-:W-:Y:S01]  /*0d60*/  ISETP.GE.U32.AND P0, PT, R9, 0x8, PT ;  /* 0x000000080900780c */ /* 0x001fe20003f06070 */
[----:B------:R-:W-:-:S12]  /*0d70*/  IMAD R32, R6, R9, RZ ;  /* 0x0000000906207224 */ /* 0x000fd800078e02ff */
[----:B-1----:R-:W-:Y:S05]  /*0d80*/  @!P0 BRA `(.L_x_6) ;  /* 0x0000000000c48947 */ /* 0x002fea0003800000 */
[----:B------:R-:W0:Y:S01]  /*0d90*/  LDC.64 R10, c[0x0][0x390] ;  /* 0x0000e400ff0a7b82 */ /* 0x000e220000000a00 */
[----:B------:R-:W-:Y:S01]  /*0da0*/  MOV R34, R0 ;  /* 0x0000000000227202 */ /* 0x000fe20000000f00 */
[----:B------:R-:W-:Y:S02]  /*0db0*/  IMAD.MOV.U32 R33, RZ, RZ, R7 ;  /* 0x000000ffff217224 */ /* 0x000fe400078e0007 */
[----:B0-----:R-:W-:-:S03]  /*0dc0*/  IMAD.WIDE.U32 R10, R32, 0x8, R10 ;  /* 0x00000008200a7825 */ /* 0x001fc600078e000a */
[----:B------:R-:W-:-:S04]  /*0dd0*/  IADD3 R14, P0, PT, R10, 0x20, RZ ;  /* 0x000000200a0e7810 */ /* 0x000fc80007f1e0ff */
[----:B------:R-:W-:-:S09]  /*0de0*/  IADD3.X R15, PT, PT, RZ, R11, RZ, P0, !PT ;  /* 0x0000000bff0f7210 */ /* 0x000fd200007fe4ff */
.L_x_7:
[----:B------:R-:W0:Y:S01]  /*0df0*/  LDC.64 R36, c[0x0][0x398] ;  /* 0x0000e600ff247b82 */ /* 0x000e220000000a00 */
[----:B------:R-:W-:Y:S01]  /*0e00*/  MOV R10, R14 ;  /* 0x0000000e000a7202 */ /* 0x000fe20000000f00 */
[----:B------:R-:W-:-:S05]  /*0e10*/  IMAD.MOV.U32 R11, RZ, RZ, R15 ;  /* 0x000000ffff0b7224 */ /* 0x000fca00078e000f */
[----:B------:R-:W2:Y:S01]  /*0e20*/  LDG.E.64 R20, desc[UR8][R10.64+-0x20] ;  /* 0xffffe0080a147981 */ /* 0x000ea2000c1e1b00 */
[----:B------:R-:W1:Y:S03]  /*0e30*/  LDC R35, c[0x0][0x384] ;  /* 0x0000e100ff237b82 */ /* 0x000e660000000800 */
[----:B------:R-:W3:Y:S04]  /*0e40*/  LDG.E.64 R12, desc[UR8][R10.64+-0x18] ;  /* 0xffffe8080a0c7981 */ /* 0x000ee8000c1e1b00 */
[----:B------:R-:W4:Y:S04]  /*0e50*/  LDG.E.64 R16, desc[UR8][R10.64+-0x10] ;  /* 0xfffff0080a107981 */ /* 0x000f28000c1e1b00 */
[----:B------:R-:W4:Y:S01]  /*0e60*/  LDG.E.64 R22, desc[UR8][R10.64+-0x8] ;  /* 0xfffff8080a167981 */ /* 0x000f22000c1e1b00 */
[----:B0-----:R-:W-:-:S05]  /*0e70*/  IMAD.WIDE R36, R34, 0x8, R36 ;  /* 0x0000000822247825 */ /* 0x001fca00078e0224 */
[----:B------:R1:W2:Y:S02]  /*0e80*/  LDG.E.64 R14, desc[UR8][R36.64] ;  /* 0x00000008240e7981 */ /* 0x0002a4000c1e1b00 */
[----:B-1----:R-:W-:-:S05]  /*0e90*/  IMAD.WIDE R36, R35, 0x8, R36 ;  /* 0x0000000823247825 */ /* 0x002fca00078e0224 */
[----:B------:R0:W3:Y:S01]  /*0ea0*/  LDG.E.64 R18, desc[UR8][R36.64] ;  /* 0x0000000824127981 */ /* 0x0000e2000c1e1b00 */
[----:B------:R-:W-:-:S05]  /*0eb0*/  IMAD.WIDE R30, R35, 0x8, R36 ;  /* 0x00000008231e7825 */ /* 0x000fca00078e0224 */
[----:B------:R-:W4:Y:S01]  /*0ec0*/  LDG.E.64 R24, desc[UR8][R30.64] ;  /* 0x000000081e187981 */ /* 0x000f22000c1e1b00 */
[----:B------:R-:W-:Y:S01]  /*0ed0*/  IMAD.WIDE R26, R35, 0x8, R30 ;  /* 0x00000008231a7825 */ /* 0x000fe200078e021e */
[----:B--2--5:R-:W-:-:S04]  /*0ee0*/  DFMA R14, R20, R14, R28 ;  /* 0x0000000e140e722b */ /* 0x024fc8000000001c */
[----:B------:R1:W2:Y:S01]  /*0ef0*/  LDG.E.64 R20, desc[UR8][R26.64] ;  /* 0x000000081a147981 */ /* 0x0002a2000c1e1b00 */
[----:B------:R-:W-:-:S04]  /*0f00*/  IMAD.WIDE R28, R35, 0x8, R26 ;  /* 0x00000008231c7825 */ /* 0x000fc800078e021a */
[C---:B0-----:R-:W-:Y:S01]  /*0f10*/  IMAD.WIDE R36, R35.reuse, 0x8, R28 ;  /* 0x0000000823247825 */ /* 0x041fe200078e021c */
[----:B---3--:R-:W-:Y:S01]  /*0f20*/  DFMA R18, R12, R18, R14 ;  /* 0x000000120c12722b */ /* 0x008fe2000000000e */
[----:B------:R-:W3:Y:S04]  /*0f30*/  LDG.E.64 R12, desc[UR8][R10.64] ;  /* 0x000000080a0c7981 */ /* 0x000ee8000c1e1b00 */
[----:B------:R-:W3:Y:S03]  /*0f40*/  LDG.E.64 R14, desc[UR8][R28.64] ;  /* 0x000000081c0e7981 */ /* 0x000ee6000c1e1b00 */
[----:B----4-:R-:W-:Y:S01]  /*0f50*/  DFMA R24, R16, R24, R18 ;  /* 0x000000181018722b */ /* 0x010fe20000000012 */
[----:B------:R-:W4:Y:S01]  /*0f60*/  LDG.E.64 R16, desc[UR8][R10.64+0x8] ;  /* 0x000008080a107981 */ /* 0x000f22000c1e1b00 */
[----:B------:R-:W-:-:S03]  /*0f70*/  IMAD.WIDE R30, R35, 0x8, R36 ;  /* 0x00000008231e7825 */ /* 0x000fc600078e0224 */
[----:B------:R-:W4:Y:S01]  /*0f80*/  LDG.E.64 R18, desc[UR8][R36.64] ;  /* 0x0000000824127981 */ /* 0x000f22000c1e1b00 */
[----:B-1----:R-:W-:-:S03]  /*0f90*/  IMAD.WIDE R26, R35, 0x8, R30 ;  /* 0x00000008231a7825 */ /* 0x002fc600078e021e */
[----:B------:R-:W4:Y:S04]  /*0fa0*/  LDG.E.64 R28, desc[UR8][R10.64+0x18] ;  /* 0x000018080a1c7981 */ /* 0x000f28000c1e1b00 */
[----:B------:R-:W4:Y:S01]  /*0fb0*/  LDG.E.64 R26, desc[UR8][R26.64] ;  /* 0x000000081a1a7981 */ /* 0x000f22000c1e1b00 */
[----:B--2---:R-:W-:-:S03]  /*0fc0*/  DFMA R20, R22, R20, R24 ;  /* 0x000000141614722b */ /* 0x004fc60000000018 */
[----:B------:R-:W2:Y:S04]  /*0fd0*/  LDG.E.64 R22, desc[UR8][R10.64+0x10] ;  /* 0x000010080a167981 */ /* 0x000ea8000c1e1b00 */
[----:B------:R-:W2:Y:S01]  /*0fe0*/  LDG.E.64 R24, desc[UR8][R30.64] ;  /* 0x000000081e187981 */ /* 0x000ea2000c1e1b00 */
[----:B------:R-:W-:Y:S01]  /*0ff0*/  IADD3 R33, PT, PT, R33, 0x8, RZ ;  /* 0x0000000821217810 */ /* 0x000fe20007ffe0ff */
[----:B---3--:R-:W-:-:S03]  /*1000*/  DFMA R12, R12, R14, R20 ;  /* 0x0000000e0c0c722b */ /* 0x008fc60000000014 */
[----:B------:R-:W-:-:S05]  /*1010*/  ISETP.NE.AND P0, PT, R33, RZ, PT ;  /* 0x000000ff2100720c */ /* 0x000fca0003f05270 */
[----:B----4-:R-:W-:Y:S01]  /*1020*/  DFMA R12, R16, R18, R12 ;  /* 0x00000012100c722b */ /* 0x010fe2000000000c */
[----:B------:R-:W-:Y:S01]  /*1030*/  IADD3 R14, P1, PT, R10, 0x40, RZ ;  /* 0x000000400a0e7810 */ /* 0x000fe20007f3e0ff */
[----:B------:R-:W-:-:S03]  /*1040*/  IMAD R34, R35, 0x8, R34 ;  /* 0x0000000823227824 */ /* 0x000fc600078e0222 */
[----:B------:R-:W-:-:S03]  /*1050*/  IADD3.X R15, PT, PT, RZ, R11, RZ, P1, !PT ;  /* 0x0000000bff0f7210 */ /* 0x000fc60000ffe4ff */
[----:B--2---:R-:W-:-:S08]  /*1060*/  DFMA R12, R22, R24, R12 ;  /* 0x00000018160c722b */ /* 0x004fd0000000000c */
[----:B------:R-:W-:Y:S01]  /*1070*/  DFMA R28, R28, R26, R12 ;  /* 0x0000001a1c1c722b */ /* 0x000fe2000000000c */
[----:B------:R-:W-:Y:S10]  /*1080*/  @P0 BRA `(.L_x_7) ;  /* 0xfffffffc00580947 */ /* 0x000ff4000383ffff */
[----:B------:R-:W-:-:S07]  /*1090*/  MOV R33, R4 ;  /* 0x0000000400217202 */ /* 0x000fce0000000f00 */
.L_x_6:
[----:B------:R-:W-:-:S13]  /*10a0*/  ISETP.NE.AND P0, PT, R5, RZ, PT ;  /* 0x000000ff0500720c */ /* 0x000fda0003f05270 */
[----:B------:R-:W-:Y:S05]  /*10b0*/  @!P0 BRA `(.L_x_8) ;  /* 0x0000000400088947 */ /* 0x000fea0003800000 */
[----:B------:R-:W-:Y:S02]  /*10c0*/  IADD3 R10, PT, PT, R5, -0x1, RZ ;  /* 0xffffffff050a7810 */ /* 0x000fe40007ffe0ff */
[----:B------:R-:W-:Y:S02]  /*10d0*/  LOP3.LUT P0, R34, R9, 0x3, RZ, 0xc0, !PT ;  /* 0x0000000309227812 */ /* 0x000fe4000780c0ff */
[----:B------:R-:W-:-:S13]  /*10e0*/  ISETP.GE.U32.AND P1, PT, R10, 0x3, PT ;  /* 0x000000030a00780c */ /* 0x000fda0003f26070 */
[----:B------:R-:W-:Y:S05]  /*10f0*/  @!P1 BRA `(.L_x_9) ;  /* 0x0000000000709947 */ /* 0x000fea0003800000 */
[----:B------:R-:W0:Y:S01]  /*1100*/  LDC R23, c[0x0][0x384] ;  /* 0x0000e100ff177b82 */ /* 0x000e220000000800 */
[----:B------:R-:W1:Y:S01]  /*1110*/  LDCU.64 UR4, c[0x0][0x390] ;  /* 0x00007200ff0477ac */ /* 0x000e620008000a00 */
[C---:B------:R-:W-:Y:S01]  /*1120*/  IMAD.IADD R11, R32.reuse, 0x1, R33 ;  /* 0x00000001200b7824 */ /* 0x040fe200078e0221 */
[----:B------:R-:W-:-:S05]  /*1130*/  IADD3 R12, P1, PT, R32, R33, RZ ;  /* 0x00000021200c7210 */ /* 0x000fca0007f3e0ff */
[----:B------:R-:W2:Y:S08]  /*1140*/  LDC.64 R24, c[0x0][0x390] ;  /* 0x0000e400ff187b82 */ /* 0x000eb00000000a00 */
[----:B------:R-:W3:Y:S01]  /*1150*/  LDC.64 R36, c[0x0][0x398] ;  /* 0x0000e600ff247b82 */ /* 0x000ee20000000a00 */
[----:B0-----:R-:W-:Y:S02]  /*1160*/  IMAD R13, R33, R23, R0 ;  /* 0x00000017210d7224 */ /* 0x001fe400078e0200 */
[----:B--2---:R-:W-:-:S06]  /*1170*/  IMAD.WIDE.U32 R24, R11, 0x8, R24 ;  /* 0x000000080b187825 */ /* 0x004fcc00078e0018 */
[----:B------:R-:W2:Y:S01]  /*1180*/  LDG.E.64 R24, desc[UR8][R24.64] ;  /* 0x0000000818187981 */ /* 0x000ea2000c1e1b00 */
[----:B---3--:R-:W-:Y:S01]  /*1190*/  IMAD.WIDE R36, R13, 0x8, R36 ;  /* 0x000000080d247825 */ /* 0x008fe200078e0224 */
[----:B------:R-:W-:Y:S02]  /*11a0*/  IADD3.X R13, PT, PT, RZ, RZ, RZ, P1, !PT ;  /* 0x000000ffff0d7210 */ /* 0x000fe40000ffe4ff */
[C---:B-1----:R-:W-:Y:S02]  /*11b0*/  LEA R26, P1, R12.reuse, UR4, 0x3 ;  /* 0x000000040c1a7c11 */ /* 0x042fe4000f8218ff */
[----:B------:R0:W2:Y:S02]  /*11c0*/  LDG.E.64 R10, desc[UR8][R36.64] ;  /* 0x00000008240a7981 */ /* 0x0000a4000c1e1b00 */
[----:B------:R-:W-:-:S05]  /*11d0*/  LEA.HI.X R27, R12, UR5, R13, 0x3, P1 ;  /* 0x000000050c1b7c11 */ /* 0x000fca00088f1c0d */
[----:B------:R-:W3:Y:S01]  /*11e0*/  LDG.E.64 R12, desc[UR8][R26.64+0x8] ;  /* 0x000008081a0c7981 */ /* 0x000ee2000c1e1b00 */
[----:B0-----:R-:W-:-:S03]  /*11f0*/  IMAD.WIDE R36, R23, 0x8, R36 ;  /* 0x0000000817247825 */ /* 0x001fc600078e0224 */
[----:B------:R-:W4:Y:S04]  /*1200*/  LDG.E.64 R16, desc[UR8][R26.64+0x10] ;  /* 0x000010081a107981 */ /* 0x000f28000c1e1b00 */
[----:B------:R-:W3:Y:S01]  /*1210*/  LDG.E.64 R14, desc[UR8][R36.64] ;  /* 0x00000008240e7981 */ /* 0x000ee2000c1e1b00 */
[----:B------:R-:W-:-:S03]  /*1220*/  IMAD.WIDE R30, R23, 0x8, R36 ;  /* 0x00000008171e7825 */ /* 0x000fc600078e0224 */
[----:B------:R-:W4:Y:S04]  /*1230*/  LDG.E.64 R20, desc[UR8][R26.64+0x18] ;  /* 0x000018081a147981 */ /* 0x000f28000c1e1b00 */
[----:B------:R-:W4:Y:S01]  /*1240*/  LDG.E.64 R18, desc[UR8][R30.64] ;  /* 0x000000081e127981 */ /* 0x000f22000c1e1b00 */
[----:B------:R-:W-:-:S06]  /*1250*/  IMAD.WIDE R22, R23, 0x8, R30 ;  /* 0x0000000817167825 */ /* 0x000fcc00078e021e */
[----:B------:R-:W4:Y:S01]  /*1260*/  LDG.E.64 R22, desc[UR8][R22.64] ;  /* 0x0000000816167981 */ /* 0x000f22000c1e1b00 */
[----:B------:R-:W-:Y:S01]  /*1270*/  IADD3 R33, PT, PT, R33, 0x4, RZ ;  /* 0x0000000421217810 */ /* 0x000fe20007ffe0ff */
[----:B--2--5:R-:W-:-:S08]  /*1280*/  DFMA R10, R24, R10, R28 ;  /* 0x0000000a180a722b */ /* 0x024fd0000000001c */
[----:B---3--:R-:W-:-:S08]  /*1290*/  DFMA R10, R12, R14, R10 ;  /* 0x0000000e0c0a722b */ /* 0x008fd0000000000a */
[----:B----4-:R-:W-:-:S08]  /*12a0*/  DFMA R10, R16, R18, R10 ;  /* 0x00000012100a722b */ /* 0x010fd0000000000a */
[----:B------:R-:W-:-:S11]  /*12b0*/  DFMA R28, R20, R22, R10 ;  /* 0x00000016141c722b */ /* 0x000fd6000000000a */
.L_x_9:
[----:B------:R-:W-:Y:S05]  /*12c0*/  @!P0 BRA `(.L_x_8) ;  /* 0x0000000000848947 */ /* 0x000fea0003800000 */
[----:B------:R-:W-:Y:S01]  /*12d0*/  ISETP.NE.AND P1, PT, R34, 0x1, PT ;  /* 0x000000012200780c */ /* 0x000fe20003f25270 */
[----:B------:R-:W0:Y:S01]  /*12e0*/  LDC.64 R20, c[0x0][0x390] ;  /* 0x0000e400ff147b82 */ /* 0x000e220000000a00 */
[----:B------:R-:W-:-:S04]  /*12f0*/  LOP3.LUT R9, R9, 0x1, RZ, 0xc0, !PT ;  /* 0x0000000109097812 */ /* 0x000fc800078ec0ff */
[----:B------:R-:W-:-:S03]  /*1300*/  ISETP.NE.U32.AND P0, PT, R9, 0x1, PT ;  /* 0x000000010900780c */ /* 0x000fc60003f05070 */
[----:B------:R-:W1:Y:S04]  /*1310*/  LDC.64 R16, c[0x0][0x398] ;  /* 0x0000e600ff107b82 */ /* 0x000e680000000a00 */
[C---:B------:R-:W-:Y:S01]  /*1320*/  @P1 IMAD.IADD R19, R32.reuse, 0x1, R33 ;  /* 0x0000000120131824 */ /* 0x040fe200078e0221 */
[----:B------:R-:W-:-:S03]  /*1330*/  @P1 IADD3 R22, P2, PT, R32, R33, RZ ;  /* 0x0000002120161210 */ /* 0x000fc60007f5e0ff */
[----:B------:R-:W2:Y:S01]  /*1340*/  @P1 LDC R23, c[0x0][0x384] ;  /* 0x0000e100ff171b82 */ /* 0x000ea20000000800 */
[----:B------:R-:W-:-:S07]  /*1350*/  @P1 IADD3.X R24, PT, PT, RZ, RZ, RZ, P2, !PT ;  /* 0x000000ffff181210 */ /* 0x000fce00017fe4ff */
[----:B------:R-:W3:Y:S01]  /*1360*/  @P1 LDC.64 R14, c[0x0][0x390] ;  /* 0x0000e400ff0e1b82 */ /* 0x000ee20000000a00 */
[----:B0-----:R-:W-:-:S06]  /*1370*/  @P1 IMAD.WIDE.U32 R20, R19, 0x8, R20 ;  /* 0x0000000813141825 */ /* 0x001fcc00078e0014 */
[----:B------:R-:W4:Y:S01]  /*1380*/  @P1 LDG.E.64 R20, desc[UR8][R20.64] ;  /* 0x0000000814141981 */ /* 0x000f22000c1e1b00 */
[----:B------:R-:W0:Y:S08]  /*1390*/  @!P0 LDC R9, c[0x0][0x384] ;  /* 0x0000e100ff098b82 */ /* 0x000e300000000800 */
[----:B------:R-:W0:Y:S01]  /*13a0*/  LDC.64 R12, c[0x0][0x390] ;  /* 0x0000e400ff0c7b82 */ /* 0x000e220000000a00 */
[----:B--2---:R-:W-:-:S04]  /*13b0*/  @P1 IMAD R25, R33, R23, R0 ;  /* 0x0000001721191224 */ /* 0x004fc800078e0200 */
[----:B-1----:R-:W-:-:S03]  /*13c0*/  @P1 IMAD.WIDE R16, R25, 0x8, R16 ;  /* 0x0000000819101825 */ /* 0x002fc600078e0210 */
[----:B------:R-:W1:Y:S01]  /*13d0*/  LDC.64 R10, c[0x0][0x398] ;  /* 0x0000e600ff0a7b82 */ /* 0x000e620000000a00 */
[C---:B---3--:R-:W-:Y:S01]  /*13e0*/  @P1 LEA R14, P2, R22.reuse, R14, 0x3 ;  /* 0x0000000e160e1211 */ /* 0x048fe200078418ff */
[----:B------:R-:W4:Y:S01]  /*13f0*/  @P1 LDG.E.64 R18, desc[UR8][R16.64] ;  /* 0x0000000810121981 */ /* 0x000f22000c1e1b00 */
[----:B------:R-:W-:Y:S02]  /*1400*/  @P1 IADD3 R33, PT, PT, R33, 0x2, RZ ;  /* 0x0000000221211810 */ /* 0x000fe40007ffe0ff */
[----:B------:R-:W-:Y:S01]  /*1410*/  @P1 LEA.HI.X R15, R22, R15, R24, 0x3, P2 ;  /* 0x0000000f160f1211 */ /* 0x000fe200010f1c18 */
[----:B------:R-:W-:-:S04]  /*1420*/  @P1 IMAD.WIDE R22, R23, 0x8, R16 ;  /* 0x0000000817161825 */ /* 0x000fc800078e0210 */
[----:B------:R-:W-:Y:S01]  /*1430*/  @!P0 IMAD.IADD R25, R32, 0x1, R33 ;  /* 0x0000000120198824 */ /* 0x000fe200078e0221 */
[----:B------:R-:W2:Y:S01]  /*1440*/  @P1 LDG.E.64 R14, desc[UR8][R14.64+0x8] ;  /* 0x000008080e0e1981 */ /* 0x000ea2000c1e1b00 */
[----:B0-----:R-:W-:-:S03]  /*1450*/  @!P0 IMAD R9, R33, R9, R0 ;  /* 0x0000000921098224 */ /* 0x001fc600078e0200 */
[----:B------:R-:W2:Y:S01]  /*1460*/  @P1 LDG.E.64 R22, desc[UR8][R22.64] ;  /* 0x0000000816161981 */ /* 0x000ea2000c1e1b00 */
[----:B------:R-:W-:-:S06]  /*1470*/  @!P0 IMAD.WIDE.U32 R12, R25, 0x8, R12 ;  /* 0x00000008190c8825 */ /* 0x000fcc00078e000c */
[----:B------:R-:W3:Y:S01]  /*1480*/  @!P0 LDG.E.64 R12, desc[UR8][R12.64] ;  /* 0x000000080c0c8981 */ /* 0x000ee2000c1e1b00 */
[----:B-1----:R-:W-:-:S06]  /*1490*/  @!P0 IMAD.WIDE R10, R9, 0x8, R10 ;  /* 0x00000008090a8825 */ /* 0x002fcc00078e020a */
[----:B------:R-:W3:Y:S01]  /*14a0*/  @!P0 LDG.E.64 R10, desc[UR8][R10.64] ;  /* 0x000000080a0a8981 */ /* 0x000ee2000c1e1b00 */
[----:B----45:R-:W-:-:S08]  /*14b0*/  @P1 DFMA R18, R20, R18, R28 ;  /* 0x000000121412122b */ /* 0x030fd0000000001c */
[----:B--2---:R-:W-:-:S08]  /*14c0*/  @P1 DFMA R28, R14, R22, R18 ;  /* 0x000000160e1c122b */ /* 0x004fd00000000012 */
[----:B---3--:R-:W-:-:S11]  /*14d0*/  @!P0 DFMA R28, R12, R10, R28 ;  /* 0x0000000a0c1c822b */ /* 0x008fd6000000001c */
.L_x_8:
[----:B------:R-:W0:Y:S01]  /*14e0*/  LDCU.64 UR4, c[0x0][0x380] ;  /* 0x00007000ff0477ac */ /* 0x000e220008000a00 */
[----:B------:R-:W1:Y:S01]  /*14f0*/  LDC.64 R10, c[0x0][0x3a0] ;  /* 0x0000e800ff0a7b82 */ /* 0x000e620000000a00 */
[----:B-----5:R2:W-:Y:S01]  /*1500*/  STL.64 [R8], R28 ;  /* 0x0000001c08007387 */ /* 0x0205e20000100a00 */
[C---:B0-----:R-:W-:Y:S01]  /*1510*/  IMAD R9, R6.reuse, UR5, R0 ;  /* 0x0000000506097c24 */ /* 0x041fe2000f8e0200 */
[----:B------:R-:W-:-:S04]  /*1520*/  IADD3 R6, PT, PT, R6, 0x1, RZ ;  /* 0x0000000106067810 */ /* 0x000fc80007ffe0ff */
[----:B------:R-:W-:Y:S01]  /*1530*/  ISETP.NE.AND P0, PT, R6, UR4, PT ;  /* 0x0000000406007c0c */ /* 0x000fe2000bf05270 */
[----:B-1----:R-:W-:-:S05]  /*1540*/  IMAD.WIDE R10, R9, 0x8, R10 ;  /* 0x00000008090a7825 */ /* 0x002fca00078e020a */
[----:B------:R2:W-:Y:S07]  /*1550*/  STG.E.64 desc[UR8][R10.64], R28 ;  /* 0x0000001c0a007986 */ /* 0x0005ee000c101b08 */
[----:B------:R-:W-:Y:S05]  /*1560*/  @!P0 EXIT ;  /* 0x000000000000894d */ /* 0x000fea0003800000 */
[----:B------:R-:W-:Y:S05]  /*1570*/  BRA `(.L_x_10) ;  /* 0xfffffff400e47947 */ /* 0x000fea000383ffff */
.L_x_5:
[----:B------:R-:W-:Y:S02]  /*1580*/  LOP3.LUT P0, R6, R4, 0x3, RZ, 0xc0, !PT ;  /* 0x0000000304067812 */ /* 0x000fe4000780c0ff */
[----:B------:R-:W-:-:S04]  /*1590*/  IADD3 R7, PT, PT, R3, -R4, RZ ;  /* 0x8000000403077210 */ /* 0x000fc80007ffe0ff */
[----:B------:R-:W-:Y:S01]  /*15a0*/  ISETP.GT.U32.AND P1, PT, R7, -0x4, PT ;  /* 0xfffffffc0700780c */ /* 0x000fe20003f24070 */
[----:B------:R-:W-:-:S06]  /*15b0*/  IMAD.MOV.U32 R7, RZ, RZ, R3 ;  /* 0x000000ffff077224 */ /* 0x000fcc00078e0003 */
[----:B------:R-:W-:Y:S06]  /*15c0*/  @!P0 BRA `(.L_x_11) ;  /* 0x0000000000348947 */ /* 0x000fec0003800000 */
[----:B------:R-:W0:Y:S01]  /*15d0*/  LDC.64 R12, c[0x0][0x3a0] ;  /* 0x0000e800ff0c7b82 */ /* 0x000e220000000a00 */
[----:B------:R-:W-:Y:S01]  /*15e0*/  MOV R7, R3 ;  /* 0x0000000300077202 */ /* 0x000fe20000000f00 */
[----:B------:R-:W-:-:S06]  /*15f0*/  UMOV UR4, URZ ;  /* 0x000000ff00047c82 */ /* 0x000fcc0008000000 */
.L_x_12:
[----:B-1----:R-:W-:-:S05]  /*1600*/  IADD3 R9, PT, PT, -R3, R7, RZ ;  /* 0x0000000703097210 */ /* 0x002fca0007ffe1ff */
[----:B------:R-:W-:-:S06]  /*1610*/  IMAD R9, R9, 0x8, R2 ;  /* 0x0000000809097824 */ /* 0x000fcc00078e0202 */
[----:B------:R-:W2:Y:S01]  /*1620*/  LDL.64 R8, [R9] ;  /* 0x0000000009087983 */ /* 0x000ea20000100a00 */
[C---:B------:R-:W-:Y:S01]  /*1630*/  IMAD R11, R7.reuse, R5, R0 ;  /* 0x00000005070b7224 */ /* 0x040fe200078e0200 */
[----:B------:R-:W-:Y:S01]  /*1640*/  UIADD3 UR4, UPT, UPT, UR4, 0x1, URZ ;  /* 0x0000000104047890 */ /* 0x000fe2000fffe0ff */
[----:B------:R-:W-:Y:S02]  /*1650*/  IADD3 R7, PT, PT, R7, 0x1, RZ ;  /* 0x0000000107077810 */ /* 0x000fe40007ffe0ff */
[----:B0-----:R-:W-:-:S03]  /*1660*/  IMAD.WIDE R10, R11, 0x8, R12 ;  /* 0x000000080b0a7825 */ /* 0x001fc600078e020c */
[----:B------:R-:W-:Y:S02]  /*1670*/  ISETP.NE.AND P0, PT, R6, UR4, PT ;  /* 0x0000000406007c0c */ /* 0x000fe4000bf05270 */
[----:B--2---:R1:W-:Y:S11]  /*1680*/  STG.E.64 desc[UR8][R10.64], R8 ;  /* 0x000000080a007986 */ /* 0x0043f6000c101b08 */
[----:B------:R-:W-:Y:S05]  /*1690*/  @P0 BRA `(.L_x_12) ;  /* 0xfffffffc00d80947 */ /* 0x000fea000383ffff */
.L_x_11:
[----:B------:R-:W-:Y:S05]  /*16a0*/  @P1 EXIT ;  /* 0x000000000000194d */ /* 0x000fea0003800000 */
[----:B-1----:R-:W0:Y:S01]  /*16b0*/  LDC.64 R8, c[0x0][0x3a0] ;  /* 0x0000e800ff087b82 */ /* 0x002e220000000a00 */
[----:B------:R-:W-:Y:S01]  /*16c0*/  ISETP.GE.AND P0, PT, R7, R4, PT ;  /* 0x000000040700720c */ /* 0x000fe20003f06270 */
[----:B------:R-:W-:-:S12]  /*16d0*/  BSSY.RECONVERGENT B0, `(.L_x_13) ;  /* 0x0000076000007945 */ /* 0x000fd80003800200 */
[----:B------:R-:W-:Y:S05]  /*16e0*/  @P0 BRA `(.L_x_14) ;  /* 0x0000000400d00947 */ /* 0x000fea0003800000 */
[----:B------:R-:W-:Y:S01]  /*16f0*/  IADD3 R6, PT, PT, -R7, R4, RZ ;  /* 0x0000000407067210 */ /* 0x000fe20007ffe1ff */
[----:B------:R-:W-:Y:S01]  /*1700*/  BSSY.RECONVERGENT B1, `(.L_x_15) ;  /* 0x0000049000017945 */ /* 0x000fe20003800200 */
[----:B------:R-:W-:Y:S02]  /*1710*/  PLOP3.LUT P0, PT, PT, PT, PT, 0x80, 0x8 ;  /* 0x000000000008781c */ /* 0x000fe40003f0f070 */
[----:B------:R-:W-:-:S13]  /*1720*/  ISETP.GT.AND P1, PT, R6, 0xc, PT ;  /* 0x0000000c0600780c */ /* 0x000fda0003f24270 */
[----:B------:R-:W-:Y:S05]  /*1730*/  @!P1 BRA `(.L_x_16) ;  /* 0x0000000400149947 */ /* 0x000fea0003800000 */
[----:B------:R-:W1:Y:S01]  /*1740*/  LDC.64 R10, c[0x0][0x3a0] ;  /* 0x0000e800ff0a7b82 */ /* 0x000e620000000a00 */
[----:B------:R-:W-:Y:S01]  /*1750*/  PLOP3.LUT P0, PT, PT, PT, PT, 0x8, 0x80 ;  /* 0x000000000080781c */ /* 0x000fe20003f0e170 */
[----:B------:R-:W-:-:S12]  /*1760*/  VIADD R6, R4, 0xfffffff4 ;  /* 0xfffffff404067836 */ /* 0x000fd80000000000 */
.L_x_17:
[----:B--2---:R-:W-:-:S04]  /*1770*/  IADD3 R19, PT, PT, -R3, R7, RZ ;  /* 0x0000000703137210 */ /* 0x004fc80007ffe1ff */
[----:B------:R-:W-:Y:S01]  /*1780*/  LEA R19, R19, R2, 0x3 ;  /* 0x0000000213137211 */ /* 0x000fe200078e18ff */
[----:B------:R-:W-:-:S04]  /*1790*/  VIADD R18, R7, 0x4 ;  /* 0x0000000407127836 */ /* 0x000fc80000000000 */
[----:B------:R-:W2:Y:S01]  /*17a0*/  LDL.64 R26, [R19] ;  /* 0x00000000131a7983 */ /* 0x000ea20000100a00 */
[----:B------:R-:W-:-:S03]  /*17b0*/  IADD3 R13, PT, PT, -R3, R18, RZ ;  /* 0x00000012030d7210 */ /* 0x000fc60007ffe1ff */
[----:B------:R-:W3:Y:S01]  /*17c0*/  LDL.64 R22, [R19+0x8] ;  /* 0x0000080013167983 */ /* 0x000ee20000100a00 */
[----:B------:R-:W-:-:S03]  /*17d0*/  LEA R35, R13, R2, 0x3 ;  /* 0x000000020d237211 */ /* 0x000fc600078e18ff */
[----:B------:R-:W4:Y:S04]  /*17e0*/  LDL.64 R24, [R19+0x10] ;  /* 0x0000100013187983 */ /* 0x000f280000100a00 */
[----:B------:R5:W4:Y:S04]  /*17f0*/  LDL.64 R20, [R19+0x18] ;  /* 0x0000180013147983 */ /* 0x000b280000100a00 */
[----:B------:R-:W4:Y:S04]  /*1800*/  LDL.64 R32, [R35] ;  /* 0x0000000023207983 */ /* 0x000f280000100a00 */
[----:B------:R-:W4:Y:S04]  /*1810*/  LDL.64 R16, [R35+0x8] ;  /* 0x0000080023107983 */ /* 0x000f280000100a00 */
[----:B------:R-:W4:Y:S01]  /*1820*/  LDL.64 R12, [R35+0x10] ;  /* 0x00001000230c7983 */ /* 0x000f220000100a00 */
[C---:B------:R-:W-:Y:S01]  /*1830*/  IADD3 R34, PT, PT, R7.reuse, 0x8, RZ ;  /* 0x0000000807227810 */ /* 0x040fe20007ffe0ff */
[----:B------:R-:W-:-:S02]  /*1840*/  IMAD R31, R7, R5, R0 ;  /* 0x00000005071f7224 */ /* 0x000fc400078e0200 */
[----:B------:R0:W4:Y:S02]  /*1850*/  LDL.64 R28, [R35+0x18] ;  /* 0x00001800231c7983 */ /* 0x0001240000100a00 */
[----:B------:R-:W-:Y:S02]  /*1860*/  IMAD.IADD R37, R34, 0x1, -R3 ;  /* 0x0000000122257824 */ /* 0x000fe400078e0a03 */
[----:B-1----:R-:W-:-:S03]  /*1870*/  IMAD.WIDE R30, R31, 0x8, R10 ;  /* 0x000000081f1e7825 */ /* 0x002fc600078e020a */
[----:B------:R-:W-:Y:S01]  /*1880*/  LEA R37, R37, R2, 0x3 ;  /* 0x0000000225257211 */ /* 0x000fe200078e18ff */
[----:B------:R-:W-:-:S04]  /*1890*/  IMAD.WIDE R14, R5, 0x8, R30 ;  /* 0x00000008050e7825 */ /* 0x000fc800078e021e */
[----:B-----5:R-:W-:Y:S01]  /*18a0*/  IMAD R19, R18, R5, R0 ;  /* 0x0000000512137224 */ /* 0x020fe200078e0200 */
[----:B------:R-:W-:-:S03]  /*18b0*/  IADD3 R36, PT, PT, R7, 0xc, RZ ;  /* 0x0000000c07247810 */ /* 0x000fc60007ffe0ff */
[----:B------:R-:W-:Y:S01]  /*18c0*/  IMAD.WIDE R18, R19, 0x8, R10 ;  /* 0x0000000813127825 */ /* 0x000fe200078e020a */
[----:B0-----:R-:W-:-:S05]  /*18d0*/  IADD3 R35, PT, PT, -R3, R36, RZ ;  /* 0x0000002403237210 */ /* 0x001fca0007ffe1ff */
[----:B------:R-:W-:Y:S01]  /*18e0*/  IMAD R35, R35, 0x8, R2 ;  /* 0x0000000823237824 */ /* 0x000fe200078e0202 */
[----:B--2---:R0:W-:Y:S04]  /*18f0*/  STG.E.64 desc[UR8][R30.64], R26 ;  /* 0x0000001a1e007986 */ /* 0x0041e8000c101b08 */
[----:B---3--:R1:W-:Y:S04]  /*1900*/  STG.E.64 desc[UR8][R14.64], R22 ;  /* 0x000000160e007986 */ /* 0x0083e8000c101b08 */
[----:B0-----:R-:W2:Y:S01]  /*1910*/  LDL.64 R26, [R37] ;  /* 0x00000000251a7983 */ /* 0x001ea20000100a00 */
[----:B------:R-:W-:-:S03]  /*1920*/  IMAD.WIDE R30, R5, 0x8, R14 ;  /* 0x00000008051e7825 */ /* 0x000fc600078e020e */
[----:B-1----:R-:W3:Y:S01]  /*1930*/  LDL.64 R22, [R37+0x8] ;  /* 0x0000080025167983 */ /* 0x002ee20000100a00 */
[----:B------:R-:W-:-:S03]  /*1940*/  IMAD.WIDE R14, R5, 0x8, R18 ;  /* 0x00000008050e7825 */ /* 0x000fc600078e0212 */
[----:B----4-:R0:W-:Y:S02]  /*1950*/  STG.E.64 desc[UR8][R30.64], R24 ;  /* 0x000000181e007986 */ /* 0x0101e4000c101b08 */
[----:B0-----:R-:W-:-:S05]  /*1960*/  IMAD.WIDE R24, R5, 0x8, R30 ;  /* 0x0000000805187825 */ /* 0x001fca00078e021e */
[----:B------:R0:W-:Y:S01]  /*1970*/  STG.E.64 desc[UR8][R24.64], R20 ;  /* 0x0000001418007986 */ /* 0x0001e2000c101b08 */
[----:B------:R-:W-:-:S03]  /*1980*/  IMAD.WIDE R30, R5, 0x8, R14 ;  /* 0x00000008051e7825 */ /* 0x000fc600078e020e */
[----:B------:R1:W-:Y:S04]  /*1990*/  STG.E.64 desc[UR8][R18.64], R32 ;  /* 0x0000002012007986 */ /* 0x0003e8000c101b08 */
[----:B------:R4:W-:Y:S04]  /*19a0*/  STG.E.64 desc[UR8][R14.64], R16 ;  /* 0x000000100e007986 */ /* 0x0009e8000c101b08 */
[----:B------:R5:W-:Y:S04]  /*19b0*/  STG.E.64 desc[UR8][R30.64], R12 ;  /* 0x0000000c1e007986 */ /* 0x000be8000c101b08 */
[----:B0-----:R-:W3:Y:S04]  /*19c0*/  LDL.64 R24, [R35] ;  /* 0x0000000023187983 */ /* 0x001ee80000100a00 */
[----:B-1----:R-:W3:Y:S04]  /*19d0*/  LDL.64 R18, [R37+0x10] ;  /* 0x0000100025127983 */ /* 0x002ee80000100a00 */
[----:B----4-:R0:W4:Y:S04]  /*19e0*/  LDL.64 R14, [R37+0x18] ;  /* 0x00001800250e7983 */ /* 0x0101280000100a00 */
[----:B------:R-:W4:Y:S04]  /*19f0*/  LDL.64 R20, [R35+0x8] ;  /* 0x0000080023147983 */ /* 0x000f280000100a00 */
[----:B------:R-:W4:Y:S04]  /*1a00*/  LDL.64 R16, [R35+0x10] ;  /* 0x0000100023107983 */ /* 0x000f280000100a00 */
[----:B-----5:R1:W5:Y:S01]  /*1a10*/  LDL.64 R12, [R35+0x18] ;  /* 0x00001800230c7983 */ /* 0x0203620000100a00 */
[----:B------:R-:W-:-:S04]  /*1a20*/  IMAD.WIDE R32, R5, 0x8, R30 ;  /* 0x0000000805207825 */ /* 0x000fc800078e021e */
[-CC-:B------:R-:W-:Y:S01]  /*1a30*/  IMAD R34, R34, R5.reuse, R0.reuse ;  /* 0x0000000522227224 */ /* 0x180fe200078e0200 */
[----:B------:R0:W-:Y:S01]  /*1a40*/  STG.E.64 desc[UR8][R32.64], R28 ;  /* 0x0000001c20007986 */ /* 0x0001e2000c101b08 */
[----:B------:R-:W-:-:S04]  /*1a50*/  IMAD R36, R36, R5, R0 ;  /* 0x0000000524247224 */ /* 0x000fc800078e0200 */
[----:B------:R-:W-:-:S04]  /*1a60*/  IMAD.WIDE R30, R36, 0x8, R10 ;  /* 0x00000008241e7825 */ /* 0x000fc800078e020a */
[----:B0-----:R-:W-:-:S04]  /*1a70*/  IMAD.WIDE R28, R34, 0x8, R10 ;  /* 0x00000008221c7825 */ /* 0x001fc800078e020a */
[----:B------:R-:W-:-:S04]  /*1a80*/  IMAD.WIDE R36, R5, 0x8, R30 ;  /* 0x0000000805247825 */ /* 0x000fc800078e021e */
[----:B-1----:R-:W-:Y:S01]  /*1a90*/  IMAD.WIDE R34, R5, 0x8, R36 ;  /* 0x0000000805227825 */ /* 0x002fe200078e0224 */
[----:B------:R-:W-:-:S04]  /*1aa0*/  IADD3 R7, PT, PT, R7, 0x10, RZ ;  /* 0x0000001007077810 */ /* 0x000fc80007ffe0ff */
[----:B------:R-:W-:Y:S01]  /*1ab0*/  ISETP.GE.AND P1, PT, R7, R6, PT ;  /* 0x000000060700720c */ /* 0x000fe20003f26270 */
[----:B--2---:R0:W-:Y:S02]  /*1ac0*/  STG.E.64 desc[UR8][R28.64], R26 ;  /* 0x0000001a1c007986 */ /* 0x0041e4000c101b08 */
[----:B0-----:R-:W-:-:S05]  /*1ad0*/  IMAD.WIDE R26, R5, 0x8, R28 ;  /* 0x00000008051a7825 */ /* 0x001fca00078e021c */
[----:B---3--:R0:W-:Y:S02]  /*1ae0*/  STG.E.64 desc[UR8][R26.64], R22 ;  /* 0x000000161a007986 */ /* 0x0081e4000c101b08 */
[----:B0-----:R-:W-:-:S04]  /*1af0*/  IMAD.WIDE R22, R5, 0x8, R26 ;  /* 0x0000000805167825 */ /* 0x001fc800078e021a */
[C---:B------:R-:W-:Y:S01]  /*1b00*/  IMAD.WIDE R32, R5.reuse, 0x8, R22 ;  /* 0x0000000805207825 */ /* 0x040fe200078e0216 */
[----:B------:R0:W-:Y:S04]  /*1b10*/  STG.E.64 desc[UR8][R22.64], R18 ;  /* 0x0000001216007986 */ /* 0x0001e8000c101b08 */
[----:B----4-:R2:W-:Y:S04]  /*1b20*/  STG.E.64 desc[UR8][R32.64], R14 ;  /* 0x0000000e20007986 */ /* 0x0105e8000c101b08 */
[----:B------:R2:W-:Y:S01]  /*1b30*/  STG.E.64 desc[UR8][R30.64], R24 ;  /* 0x000000181e007986 */ /* 0x0005e2000c101b08 */
[----:B0-----:R-:W-:-:S03]  /*1b40*/  IMAD.WIDE R18, R5, 0x8, R34 ;  /* 0x0000000805127825 */ /* 0x001fc600078e0222 */
[----:B------:R2:W-:Y:S04]  /*1b50*/  STG.E.64 desc[UR8][R36.64], R20 ;  /* 0x0000001424007986 */ /* 0x0005e8000c101b08 */
[----:B------:R2:W-:Y:S04]  /*1b60*/  STG.E.64 desc[UR8][R34.64], R16 ;  /* 0x0000001022007986 */ /* 0x0005e8000c101b08 */
[----:B-----5:R2:W-:Y:S01]  /*1b70*/  STG.E.64 desc[UR8][R18.64], R12 ;  /* 0x0000000c12007986 */ /* 0x0205e2000c101b08 */
[----:B------:R-:W-:Y:S05]  /*1b80*/  @!P1 BRA `(.L_x_17) ;  /* 0xfffffff800f89947 */ /* 0x000fea000383ffff */
.L_x_16:
[----:B------:R-:W-:Y:S05]  /*1b90*/  BSYNC.RECONVERGENT B1 ;  /* 0x0000000000017941 */ /* 0x000fea0003800200 */
.L_x_15:
[----:B------:R-:W-:Y:S01]  /*1ba0*/  IADD3 R6, PT, PT, -R7, R4, RZ ;  /* 0x0000000407067210 */ /* 0x000fe20007ffe1ff */
[----:B------:R-:W-:Y:S03]  /*1bb0*/  BSSY.RECONVERGENT B1, `(.L_x_18) ;  /* 0x0000025000017945 */ /* 0x000fe60003800200 */
[----:B------:R-:W-:-:S13]  /*1bc0*/  ISETP.GT.AND P1, PT, R6, 0x4, PT ;  /* 0x000000040600780c */ /* 0x000fda0003f24270 */
[----:B------:R-:W-:Y:S05]  /*1bd0*/  @!P1 BRA `(.L_x_19) ;  /* 0x0000000000889947 */ /* 0x000fea0003800000 */
[----:B------:R-:W-:Y:S01]  /*1be0*/  IADD3 R11, PT, PT, -R3, R7, RZ ;  /* 0x00000007030b7210 */ /* 0x000fe20007ffe1ff */
[----:B--2---:R-:W1:Y:S01]  /*1bf0*/  LDC.64 R24, c[0x0][0x3a0] ;  /* 0x0000e800ff187b82 */ /* 0x004e620000000a00 */
[----:B------:R-:W-:-:S03]  /*1c00*/  IADD3 R26, PT, PT, R7, 0x4, RZ ;  /* 0x00000004071a7810 */ /* 0x000fc60007ffe0ff */
[----:B------:R-:W-:Y:S01]  /*1c10*/  IMAD R6, R11, 0x8, R2 ;  /* 0x000000080b067824 */ /* 0x000fe200078e0202 */
[----:B------:R-:W-:-:S04]  /*1c20*/  IADD3 R11, PT, PT, -R3, R26, RZ ;  /* 0x0000001a030b7210 */ /* 0x000fc80007ffe1ff */
[----:B------:R-:W2:Y:S04]  /*1c30*/  LDL.64 R32, [R6] ;  /* 0x0000000006207983 */ /* 0x000ea80000100a00 */
[----:B------:R-:W3:Y:S01]  /*1c40*/  LDL.64 R18, [R6+0x8] ;  /* 0x0000080006127983 */ /* 0x000ee20000100a00 */
[----:B------:R-:W-:-:S03]  /*1c50*/  LEA R36, R11, R2, 0x3 ;  /* 0x000000020b247211 */ /* 0x000fc600078e18ff */
[----:B------:R-:W4:Y:S04]  /*1c60*/  LDL.64 R14, [R6+0x10] ;  /* 0x00001000060e7983 */ /* 0x000f280000100a00 */
[----:B------:R-:W5:Y:S04]  /*1c70*/  LDL.64 R22, [R6+0x18] ;  /* 0x0000180006167983 */ /* 0x000f680000100a00 */
[----:B------:R-:W5:Y:S04]  /*1c80*/  LDL.64 R20, [R36] ;  /* 0x0000000024147983 */ /* 0x000f680000100a00 */
[----:B------:R-:W5:Y:S04]  /*1c90*/  LDL.64 R16, [R36+0x8] ;  /* 0x0000080024107983 */ /* 0x000f680000100a00 */
[----:B------:R-:W5:Y:S04]  /*1ca0*/  LDL.64 R12, [R36+0x10] ;  /* 0x00001000240c7983 */ /* 0x000f680000100a00 */
[----:B------:R0:W5:Y:S01]  /*1cb0*/  LDL.64 R10, [R36+0x18] ;  /* 0x00001800240a7983 */ /* 0x0001620000100a00 */
[-CC-:B------:R-:W-:Y:S01]  /*1cc0*/  IMAD R35, R7, R5.reuse, R0.reuse ;  /* 0x0000000507237224 */ /* 0x180fe200078e0200 */
[----:B------:R-:W-:Y:S01]  /*1cd0*/  PLOP3.LUT P0, PT, PT, PT, PT, 0x8, 0x80 ;  /* 0x000000000080781c */ /* 0x000fe20003f0e170 */
[----:B------:R-:W-:-:S02]  /*1ce0*/  IMAD R27, R26, R5, R0 ;  /* 0x000000051a1b7224 */ /* 0x000fc400078e0200 */
[----:B-1----:R-:W-:-:S04]  /*1cf0*/  IMAD.WIDE R34, R35, 0x8, R24 ;  /* 0x0000000823227825 */ /* 0x002fc800078e0218 */
[----:B------:R-:W-:-:S04]  /*1d00*/  IMAD.WIDE R24, R27, 0x8, R24 ;  /* 0x000000081b187825 */ /* 0x000fc800078e0218 */
[----:B------:R-:W-:-:S04]  /*1d10*/  IMAD.WIDE R26, R5, 0x8, R34 ;  /* 0x00000008051a7825 */ /* 0x000fc800078e0222 */
[----:B------:R-:W-:-:S04]  /*1d20*/  IMAD.WIDE R30, R5, 0x8, R24 ;  /* 0x00000008051e7825 */ /* 0x000fc800078e0218 */
[----:B------:R-:W-:-:S04]  /*1d30*/  IMAD.WIDE R28, R5, 0x8, R26 ;  /* 0x00000008051c7825 */ /* 0x000fc800078e021a */
[----:B------:R-:W-:Y:S02]  /*1d40*/  VIADD R7, R7, 0x8 ;  /* 0x0000000807077836 */ /* 0x000fe40000000000 */
[C---:B0-----:R-:W-:Y:S01]  /*1d50*/  IMAD.WIDE R36, R5.reuse, 0x8, R28 ;  /* 0x0000000805247825 */ /* 0x041fe200078e021c */
[----:B--2---:R-:W-:Y:S04]  /*1d60*/  STG.E.64 desc[UR8][R34.64], R32 ;  /* 0x0000002022007986 */ /* 0x004fe8000c101b08 */
[----:B---3--:R0:W-:Y:S04]  /*1d70*/  STG.E.64 desc[UR8][R26.64], R18 ;  /* 0x000000121a007986 */ /* 0x0081e8000c101b08 */
[----:B----4-:R1:W-:Y:S04]  /*1d80*/  STG.E.64 desc[UR8][R28.64], R14 ;  /* 0x0000000e1c007986 */ /* 0x0103e8000c101b08 */
[----:B-----5:R3:W-:Y:S04]  /*1d90*/  STG.E.64 desc[UR8][R36.64], R22 ;  /* 0x0000001624007986 */ /* 0x0207e8000c101b08 */
[----:B------:R3:W-:Y:S01]  /*1da0*/  STG.E.64 desc[UR8][R24.64], R20 ;  /* 0x0000001418007986 */ /* 0x0007e2000c101b08 */
[----:B0-----:R-:W-:-:S03]  /*1db0*/  IMAD.WIDE R18, R5, 0x8, R30 ;  /* 0x0000000805127825 */ /* 0x001fc600078e021e */
[----:B------:R3:W-:Y:S01]  /*1dc0*/  STG.E.64 desc[UR8][R30.64], R16 ;  /* 0x000000101e007986 */ /* 0x0007e2000c101b08 */
[----:B-1----:R-:W-:-:S03]  /*1dd0*/  IMAD.WIDE R14, R5, 0x8, R18 ;  /* 0x00000008050e7825 */ /* 0x002fc600078e0212 */
[----:B------:R3:W-:Y:S04]  /*1de0*/  STG.E.64 desc[UR8][R18.64], R12 ;  /* 0x0000000c12007986 */ /* 0x0007e8000c101b08 */
[----:B------:R3:W-:Y:S02]  /*1df0*/  STG.E.64 desc[UR8][R14.64], R10 ;  /* 0x0000000a0e007986 */ /* 0x0007e4000c101b08 */
.L_x_19:
[----:B------:R-:W-:Y:S05]  /*1e00*/  BSYNC.RECONVERGENT B1 ;  /* 0x0000000000017941 */ /* 0x000fea0003800200 */
.L_x_18:
[----:B------:R-:W-:-:S13]  /*1e10*/  ISETP.NE.OR P0, PT, R7, R4, P0 ;  /* 0x000000040700720c */ /* 0x000fda0000705670 */
[----:B------:R-:W-:Y:S05]  /*1e20*/  @!P0 EXIT ;  /* 0x000000000000894d */ /* 0x000fea0003800000 */
.L_x_14:
[----:B------:R-:W-:Y:S05]  /*1e30*/  BSYNC.RECONVERGENT B0 ;  /* 0x0000000000007941 */ /* 0x000fea0003800200 */
.L_x_13:
[----:B-1-3--:R-:W-:-:S04]  /*1e40*/  IADD3 R11, PT, PT, -R3, R7, RZ ;  /* 0x00000007030b7210 */ /* 0x00afc80007ffe1ff */
[----:B------:R-:W-:-:S05]  /*1e50*/  LEA R6, R11, R2, 0x3 ;  /* 0x000000020b067211 */ /* 0x000fca00078e18ff */
[----:B------:R-:W3:Y:S04]  /*1e60*/  LDL.64 R10, [R6] ;  /* 0x00000000060a7983 */ /* 0x000ee80000100a00 */
[----:B--2---:R-:W2:Y:S04]  /*1e70*/  LDL.64 R12, [R6+0x8] ;  /* 0x00000800060c7983 */ /* 0x004ea80000100a00 */
[----:B------:R-:W4:Y:S04]  /*1e80*/  LDL.64 R14, [R6+0x10] ;  /* 0x00001000060e7983 */ /* 0x000f280000100a00 */
[----:B------:R-:W5:Y:S01]  /*1e90*/  LDL.64 R16, [R6+0x18] ;  /* 0x0000180006107983 */ /* 0x000f620000100a00 */
[C---:B------:R-:W-:Y:S01]  /*1ea0*/  IMAD R19, R7.reuse, R5, R0 ;  /* 0x0000000507137224 */ /* 0x040fe200078e0200 */
[----:B------:R-:W-:-:S03]  /*1eb0*/  IADD3 R7, PT, PT, R7, 0x4, RZ ;  /* 0x0000000407077810 */ /* 0x000fc60007ffe0ff */
[----:B0-----:R-:W-:Y:S01]  /*1ec0*/  IMAD.WIDE R18, R19, 0x8, R8 ;  /* 0x0000000813127825 */ /* 0x001fe200078e0208 */
[----:B------:R-:W-:-:S03]  /*1ed0*/  ISETP.NE.AND P0, PT, R7, R4, PT ;  /* 0x000000040700720c */ /* 0x000fc60003f05270 */
[----:B------:R-:W-:-:S04]  /*1ee0*/  IMAD.WIDE R20, R5, 0x8, R18 ;  /* 0x0000000805147825 */ /* 0x000fc800078e0212 */
[----:B------:R-:W-:-:S04]  /*1ef0*/  IMAD.WIDE R22, R5, 0x8, R20 ;  /* 0x0000000805167825 */ /* 0x000fc800078e0214 */
[----:B------:R-:W-:Y:S01]  /*1f00*/  IMAD.WIDE R24, R5, 0x8, R22 ;  /* 0x0000000805187825 */ /* 0x000fe200078e0216 */
[----:B---3--:R1:W-:Y:S04]  /*1f10*/  STG.E.64 desc[UR8][R18.64], R10 ;  /* 0x0000000a12007986 */ /* 0x0083e8000c101b08 */
[----:B--2---:R1:W-:Y:S04]  /*1f20*/  STG.E.64 desc[UR8][R20.64], R12 ;  /* 0x0000000c14007986 */ /* 0x0043e8000c101b08 */
[----:B----4-:R1:W-:Y:S04]  /*1f30*/  STG.E.64 desc[UR8][R22.64], R14 ;  /* 0x0000000e16007986 */ /* 0x0103e8000c101b08 */
[----:B-----5:R1:W-:Y:S01]  /*1f40*/  STG.E.64 desc[UR8][R24.64], R16 ;  /* 0x0000001018007986 */ /* 0x0203e2000c101b08 */
[----:B------:R-:W-:Y:S05]  /*1f50*/  @P0 BRA `(.L_x_13) ;  /* 0xfffffffc00b80947 */ /* 0x000fea000383ffff */
[----:B------:R-:W-:Y:S05]  /*1f60*/  EXIT ;  /* 0x000000000000794d */ /* 0x000fea0003800000 */
.L_x_20:
[----:B------:R-:W-:-:S00]  /*1f70*/  BRA `(.L_x_20) ;  /* 0xfffffffc00fc7947 */ /* 0x000fc0000383ffff */
[----:B------:R-:W-:-:S00]  /*1f80*/  NOP ;  /* 0x0000000000007918 */ /* 0x000fc00000000000 */
[----:B------:R-:W-:-:S00]  /*1f90*/  NOP ;  /* 0x0000000000007918 */ /* 0x000fc00000000000 */
[----:B------:R-:W-:-:S00]  /*1fa0*/  NOP ;  /* 0x0000000000007918 */ /* 0x000fc00000000000 */
[----:B------:R-:W-:-:S00]  /*1fb0*/  NOP ;  /* 0x0000000000007918 */ /* 0x000fc00000000000 */
[----:B------:R-:W-:-:S00]  /*1fc0*/  NOP ;  /* 0x0000000000007918 */ /* 0x000fc00000000000 */
[----:B------:R-:W-:-:S00]  /*1fd0*/  NOP ;  /* 0x0000000000007918 */ /* 0x000fc00000000000 */
[----:B------:R-:W-:-:S00]  /*1fe0*/  NOP ;  /* 0x0000000000007918 */ /* 0x000fc00000000000 */
[----:B------:R-:W-:-:S00]  /*1ff0*/  NOP ;  /* 0x0000000000007918 */ /* 0x000fc00000000000 */
.L_x_45:


//--------------------- .text._Z8matmult3iiiPdS_S_ --------------------------
	.section	.text._Z8matmult3iiiPdS_S_,"ax",@progbits
	.align	128
        .global         _Z8matmult3iiiPdS_S_
        .type           _Z8matmult3iiiPdS_S_,@function
        .size           _Z8matmult3iiiPdS_S_,(.L_x_46 - _Z8matmult3iiiPdS_S_)
        .other          _Z8matmult3iiiPdS_S_,@"STO_CUDA_ENTRY STV_DEFAULT"
_Z8matmult3iiiPdS_S_:
.text._Z8matmult3iiiPdS_S_:
[----:B------:R-:W-:Y:S01]  /*0000*/  LDC R1, c[0x0][0x37c] ;  /* 0x0000df00ff017b82 */ /* 0x000fe20000000800 */
[----:B------:R-:W0:Y:S07]  /*0010*/  S2R R5, SR_TID.X ;  /* 0x0000000000057919 */ /* 0x000e2e0000002100 */
[----:B------:R-:W0:Y:S01]  /*0020*/  LDC R0, c[0x0][0x360] ;  /* 0x0000d800ff007b82 */ /* 0x000e220000000800 */
[----:B------:R-:W1:Y:S07]  /*0030*/  S2R R7, SR_TID.Y ;  /* 0x0000000000077919 */ /* 0x000e6e0000002200 */
[----:B------:R-:W0:Y:S08]  /*0040*/  S2UR UR4, SR_CTAID.X ;  /* 0x00000000000479c3 */ /* 0x000e300000002500 */
[----:B------:R-:W1:Y:S08]  /*0050*/  S2UR UR5, SR_CTAID.Y ;  /* 0x00000000000579c3 */ /* 0x000e700000002600 */
[----:B------:R-:W1:Y:S08]  /*0060*/  LDC R4, c[0x0][0x364] ;  /* 0x0000d900ff047b82 */ /* 0x000e700000000800 */
[----:B------:R-:W2:Y:S01]  /*0070*/  LDC.64 R2, c[0x0][0x380] ;  /* 0x0000e000ff027b82 */ /* 0x000ea20000000a00 */
[----:B0-----:R-:W-:-:S02]  /*0080*/  IMAD R0, R0, UR4, R5 ;  /* 0x0000000400007c24 */ /* 0x001fc4000f8e0205 */
[----:B-1----:R-:W-:Y:S01]  /*0090*/  IMAD R4, R4, UR5, R7 ;  /* 0x0000000504047c24 */ /* 0x002fe2000f8e0207 */
[----:B------:R-:W0:Y:S01]  /*00a0*/  LDCU.64 UR4, c[0x0][0x358] ;  /* 0x00006b00ff0477ac */ /* 0x000e220008000a00 */
[----:B--2---:R-:W-:Y:S02]  /*00b0*/  IADD3 R5, PT, PT, R2, -0x1, RZ ;  /* 0xffffffff02057810 */ /* 0x004fe40007ffe0ff */
[----:B------:R-:W-:Y:S01]  /*00c0*/  IMAD.SHL.U32 R2, R4, 0x2, RZ ;  /* 0x0000000204027824 */ /* 0x000fe200078e00ff */
[----:B------:R-:W-:-:S04]  /*00d0*/  ISETP.GE.AND P0, PT, R0, R3, PT ;  /* 0x000000030000720c */ /* 0x000fc80003f06270 */
[----:B------:R-:W-:-:S13]  /*00e0*/  ISETP.GE.OR P1, PT, R2, R5, P0 ;  /* 0x000000050200720c */ /* 0x000fda0000726670 */
[----:B0-----:R-:W-:Y:S05]  /*00f0*/  @P1 BRA `(.L_x_21) ;  /* 0x0000000800e01947 */ /* 0x001fea0003800000 */
[----:B------:R-:W0:Y:S01]  /*0100*/  LDC R5, c[0x0][0x388] ;  /* 0x0000e200ff057b82 */ /* 0x000e220000000800 */
[----:B------:R-:W-:Y:S02]  /*0110*/  CS2R R28, SRZ ;  /* 0x00000000001c7805 */ /* 0x000fe4000001ff00 */
[----:B------:R-:W-:Y:S02]  /*0120*/  CS2R R6, SRZ ;  /* 0x0000000000067805 */ /* 0x000fe4000001ff00 */
[----:B0-----:R-:W-:-:S13]  /*0130*/  ISETP.GE.AND P0, PT, R5, 0x1, PT ;  /* 0x000000010500780c */ /* 0x001fda0003f06270 */
[----:B------:R-:W-:Y:S05]  /*0140*/  @!P0 BRA `(.L_x_22) ;  /* 0x0000000800b08947 */ /* 0x000fea0003800000 */
[C---:B------:R-:W-:Y:S01]  /*0150*/  ISETP.GE.U32.AND P0, PT, R5.reuse, 0x8, PT ;  /* 0x000000080500780c */ /* 0x040fe20003f06070 */
[----:B------:R-:W-:Y:S02]  /*0160*/  IMAD R35, R2, R5, RZ ;  /* 0x0000000502237224 */ /* 0x000fe400078e02ff */
[----:B------:R-:W-:Y:S01]  /*0170*/  HFMA2 R4, -RZ, RZ, 0, 0 ;  /* 0x00000000ff047431 */ /* 0x000fe200000001ff */
[----:B------:R-:W-:Y:S02]  /*0180*/  LOP3.LUT R8, R5, 0x7, RZ, 0xc0, !PT ;  /* 0x0000000705087812 */ /* 0x000fe400078ec0ff */
[----:B------:R-:W-:Y:S02]  /*0190*/  CS2R R6, SRZ ;  /* 0x0000000000067805 */ /* 0x000fe4000001ff00 */
[----:B------:R-:W-:Y:S01]  /*01a0*/  CS2R R28, SRZ ;  /* 0x00000000001c7805 */ /* 0x000fe2000001ff00 */
[----:B------:R-:W-:-:S04]  /*01b0*/  IMAD.IADD R37, R35, 0x1, R5 ;  /* 0x0000000123257824 */ /* 0x000fc800078e0205 */
[----:B------:R-:W-:Y:S05]  /*01c0*/  @!P0 BRA `(.L_x_23) ;  /* 0x0000000400148947 */ /* 0x000fea0003800000 */
[----:B------:R-:W0:Y:S01]  /*01d0*/  LDC.64 R12, c[0x0][0x390] ;  /* 0x0000e400ff0c7b82 */ /* 0x000e220000000a00 */
[----:B------:R-:W-:Y:S01]  /*01e0*/  LOP3.LUT R9, R5, 0x7ffffff8, RZ, 0xc0, !PT ;  /* 0x7ffffff805097812 */ /* 0x000fe200078ec0ff */
[----:B------:R-:W-:Y:S02]  /*01f0*/  IMAD R31, R2, R5, R5 ;  /* 0x00000005021f7224 */ /* 0x000fe400078e0205 */
[----:B------:R-:W-:Y:S01]  /*0200*/  IMAD.MOV.U32 R30, RZ, RZ, R0 ;  /* 0x000000ffff1e7224 */ /* 0x000fe200078e0000 */
[----:B------:R-:W-:Y:S01]  /*0210*/  IADD3 R4, PT, PT, -R9, RZ, RZ ;  /* 0x000000ff09047210 */ /* 0x000fe20007ffe1ff */
[----:B0-----:R-:W-:-:S03]  /*0220*/  IMAD.WIDE.U32 R6, R35, 0x8, R12 ;  /* 0x0000000823067825 */ /* 0x001fc600078e000c */
[----:B------:R-:W-:-:S04]  /*0230*/  IADD3 R16, P0, PT, R6, 0x20, RZ ;  /* 0x0000002006107810 */ /* 0x000fc80007f1e0ff */
[----:B------:R-:W-:Y:S02]  /*0240*/  IADD3.X R17, PT, PT, RZ, R7, RZ, P0, !PT ;  /* 0x00000007ff117210 */ /* 0x000fe400007fe4ff */
[----:B------:R-:W-:-:S07]  /*0250*/  CS2R R6, SRZ ;  /* 0x0000000000067805 */ /* 0x000fce000001ff00 */
.L_x_24:
[----:B------:R-:W0:Y:S01]  /*0260*/  LDC.64 R32, c[0x0][0x398] ;  /* 0x0000e600ff207b82 */ /* 0x000e220000000a00 */
[----:B------:R-:W-:Y:S01]  /*0270*/  IMAD.MOV.U32 R10, RZ, RZ, R16 ;  /* 0x000000ffff0a7224 */ /* 0x000fe200078e0010 */
[----:B------:R-:W-:Y:S01]  /*0280*/  MOV R11, R17 ;  /* 0x00000011000b7202 */ /* 0x000fe20000000f00 */
[----:B------:R-:W-:-:S04]  /*0290*/  IMAD.WIDE.U32 R14, R31, 0x8, R12 ;  /* 0x000000081f0e7825 */ /* 0x000fc800078e000c */
[----:B------:R-:W2:Y:S04]  /*02a0*/  LDG.E.64 R26, desc[UR4][R10.64+-0x20] ;  /* 0xffffe0040a1a7981 */ /* 0x000ea8000c1e1b00 */
[----:B------:R-:W3:Y:S04]  /*02b0*/  LDG.E.64 R20, desc[UR4][R14.64] ;  /* 0x000000040e147981 */ /* 0x000ee8000c1e1b00 */
[----:B------:R-:W4:Y:S01]  /*02c0*/  LDG.E.64 R18, desc[UR4][R10.64+-0x18] ;  /* 0xffffe8040a127981 */ /* 0x000f22000c1e1b00 */
[----:B0-----:R-:W-:-:S05]  /*02d0*/  IMAD.WIDE R32, R30, 0x8, R32 ;  /* 0x000000081e207825 */ /* 0x001fca00078e0220 */
[----:B------:R-:W2:Y:S01]  /*02e0*/  LDG.E.64 R22, desc[UR4][R32.64] ;  /* 0x0000000420167981 */ /* 0x000ea2000c1e1b00 */
[----:B------:R-:W-:-:S05]  /*02f0*/  IMAD.WIDE R24, R3, 0x8, R32 ;  /* 0x0000000803187825 */ /* 0x000fca00078e0220 */
[----:B------:R0:W4:Y:S02]  /*0300*/  LDG.E.64 R16, desc[UR4][R24.64] ;  /* 0x0000000418107981 */ /* 0x000124000c1e1b00 */
[----:B0-----:R-:W-:Y:S01]  /*0310*/  IMAD.WIDE R24, R3, 0x8, R24 ;  /* 0x0000000803187825 */ /* 0x001fe200078e0218 */
[----:B--2---:R-:W-:Y:S01]  /*0320*/  DFMA R6, R26, R22, R6 ;  /* 0x000000161a06722b */ /* 0x004fe20000000006 */
[----:B------:R-:W2:Y:S01]  /*0330*/  LDG.E.64 R26, desc[UR4][R14.64+0x8] ;  /* 0x000008040e1a7981 */ /* 0x000ea2000c1e1b00 */
[----:B---3--:R-:W-:-:S03]  /*0340*/  DFMA R28, R22, R20, R28 ;  /* 0x00000014161c722b */ /* 0x008fc6000000001c */
[----:B------:R-:W3:Y:S03]  /*0350*/  LDG.E.64 R22, desc[UR4][R10.64+-0x10] ;  /* 0xfffff0040a167981 */ /* 0x000ee6000c1e1b00 */
[----:B----4-:R-:W-:Y:S01]  /*0360*/  DFMA R18, R18, R16, R6 ;  /* 0x000000101212722b */ /* 0x010fe20000000006 */
[----:B------:R-:W3:Y:S04]  /*0370*/  LDG.E.64 R20, desc[UR4][R24.64] ;  /* 0x0000000418147981 */ /* 0x000ee8000c1e1b00 */
[----:B------:R-:W4:Y:S01]  /*0380*/  LDG.E.64 R6, desc[UR4][R14.64+0x10] ;  /* 0x000010040e067981 */ /* 0x000f22000c1e1b00 */
[----:B------:R-:W-:Y:S01]  /*0390*/  IMAD.WIDE R32, R3, 0x8, R24 ;  /* 0x0000000803207825 */ /* 0x000fe200078e0218 */
[----:B--2---:R-:W-:-:S02]  /*03a0*/  DFMA R16, R16, R26, R28 ;  /* 0x0000001a1010722b */ /* 0x004fc4000000001c */
[----:B------:R-:W2:Y:S04]  /*03b0*/  LDG.E.64 R28, desc[UR4][R10.64+-0x8] ;  /* 0xfffff8040a1c7981 */ /* 0x000ea8000c1e1b00 */
[----:B------:R-:W5:Y:S01]  /*03c0*/  LDG.E.64 R26, desc[UR4][R10.64] ;  /* 0x000000040a1a7981 */ /* 0x000f62000c1e1b00 */
[----:B---3--:R-:W-:-:S03]  /*03d0*/  DFMA R22, R22, R20, R18 ;  /* 0x000000141616722b */ /* 0x008fc60000000012 */
[----:B------:R0:W2:Y:S01]  /*03e0*/  LDG.E.64 R18, desc[UR4][R32.64] ;  /* 0x0000000420127981 */ /* 0x0000a2000c1e1b00 */
[----:B----4-:R-:W-:-:S03]  /*03f0*/  DFMA R20, R20, R6, R16 ;  /* 0x000000061414722b */ /* 0x010fc60000000010 */
[----:B------:R-:W3:Y:S01]  /*0400*/  LDG.E.64 R16, desc[UR4][R14.64+0x18] ;  /* 0x000018040e107981 */ /* 0x000ee2000c1e1b00 */
[----:B0-----:R-:W-:-:S05]  /*0410*/  IMAD.WIDE R32, R3, 0x8, R32 ;  /* 0x0000000803207825 */ /* 0x001fca00078e0220 */
[----:B------:R-:W5:Y:S01]  /*0420*/  LDG.E.64 R6, desc[UR4][R32.64] ;  /* 0x0000000420067981 */ /* 0x000f62000c1e1b00 */
[----:B--2---:R-:W-:-:S03]  /*0430*/  DFMA R28, R28, R18, R22 ;  /* 0x000000121c1c722b */ /* 0x004fc60000000016 */
[----:B------:R-:W2:Y:S01]  /*0440*/  LDG.E.64 R22, desc[UR4][R10.64+0x8] ;  /* 0x000008040a167981 */ /* 0x000ea2000c1e1b00 */
[----:B---3--:R-:W-:Y:S01]  /*0450*/  DFMA R16, R18, R16, R20 ;  /* 0x000000101210722b */ /* 0x008fe20000000014 */
[----:B------:R-:W-:Y:S02]  /*0460*/  IMAD.WIDE R18, R3, 0x8, R32 ;  /* 0x0000000803127825 */ /* 0x000fe400078e0220 */
[----:B------:R-:W3:Y:S04]  /*0470*/  LDG.E.64 R20, desc[UR4][R14.64+0x20] ;  /* 0x000020040e147981 */ /* 0x000ee8000c1e1b00 */
[----:B------:R-:W2:Y:S01]  /*0480*/  LDG.E.64 R24, desc[UR4][R18.64] ;  /* 0x0000000412187981 */ /* 0x000ea2000c1e1b00 */
[----:B-----5:R-:W-:-:S03]  /*0490*/  DFMA R26, R26, R6, R28 ;  /* 0x000000061a1a722b */ /* 0x020fc6000000001c */
[----:B------:R-:W4:Y:S04]  /*04a0*/  LDG.E.64 R32, desc[UR4][R14.64+0x38] ;  /* 0x000038040e207981 */ /* 0x000f28000c1e1b00 */
[----:B------:R-:W5:Y:S01]  /*04b0*/  LDG.E.64 R28, desc[UR4][R14.64+0x28] ;  /* 0x000028040e1c7981 */ /* 0x000f62000c1e1b00 */
[----:B---3--:R-:W-:Y:S01]  /*04c0*/  DFMA R16, R6, R20, R16 ;  /* 0x000000140610722b */ /* 0x008fe20000000010 */
[----:B------:R-:W-:Y:S02]  /*04d0*/  IMAD.WIDE R6, R3, 0x8, R18 ;  /* 0x0000000803067825 */ /* 0x000fe400078e0212 */
[----:B------:R-:W3:Y:S01]  /*04e0*/  LDG.E.64 R20, desc[UR4][R14.64+0x30] ;  /* 0x000030040e147981 */ /* 0x000ee2000c1e1b00 */
[----:B--2---:R-:W-:-:S03]  /*04f0*/  DFMA R26, R22, R24, R26 ;  /* 0x00000018161a722b */ /* 0x004fc6000000001a */
[----:B------:R-:W3:Y:S01]  /*0500*/  LDG.E.64 R22, desc[UR4][R6.64] ;  /* 0x0000000406167981 */ /* 0x000ee2000c1e1b00 */
[----:B------:R-:W-:Y:S01]  /*0510*/  IMAD.WIDE R18, R3, 0x8, R6 ;  /* 0x0000000803127825 */ /* 0x000fe200078e0206 */
[----:B-----5:R-:W-:-:S05]  /*0520*/  DFMA R16, R24, R28, R16 ;  /* 0x0000001c1810722b */ /* 0x020fca0000000010 */
[----:B------:R-:W4:Y:S04]  /*0530*/  LDG.E.64 R18, desc[UR4][R18.64] ;  /* 0x0000000412127981 */ /* 0x000f28000c1e1b00 */
[----:B------:R-:W2:Y:S04]  /*0540*/  LDG.E.64 R28, desc[UR4][R10.64+0x10] ;  /* 0x000010040a1c7981 */ /* 0x000ea8000c1e1b00 */
[----:B------:R-:W5:Y:S01]  /*0550*/  LDG.E.64 R24, desc[UR4][R10.64+0x18] ;  /* 0x000018040a187981 */ /* 0x000f62000c1e1b00 */
[----:B------:R-:W-:-:S05]  /*0560*/  VIADD R4, R4, 0x8 ;  /* 0x0000000804047836 */ /* 0x000fca0000000000 */
[----:B------:R-:W-:Y:S01]  /*0570*/  ISETP.NE.AND P0, PT, R4, RZ, PT ;  /* 0x000000ff0400720c */ /* 0x000fe20003f05270 */
[----:B------:R-:W-:Y:S01]  /*0580*/  VIADD R31, R31, 0x8 ;  /* 0x000000081f1f7836 */ /* 0x000fe20000000000 */
[----:B------:R-:W-:Y:S01]  /*0590*/  LEA R30, R3, R30, 0x3 ;  /* 0x0000001e031e7211 */ /* 0x000fe200078e18ff */
[----:B---3--:R-:W-:Y:S02]  /*05a0*/  DFMA R16, R22, R20, R16 ;  /* 0x000000141610722b */ /* 0x008fe40000000010 */
[----:B--2---:R-:W-:-:S06]  /*05b0*/  DFMA R26, R28, R22, R26 ;  /* 0x000000161c1a722b */ /* 0x004fcc000000001a */
[----:B----4-:R-:W-:Y:S01]  /*05c0*/  DFMA R28, R18, R32, R16 ;  /* 0x00000020121c722b */ /* 0x010fe20000000010 */
[----:B------:R-:W-:Y:S01]  /*05d0*/  IADD3 R16, P1, PT, R10, 0x40, RZ ;  /* 0x000000400a107810 */ /* 0x000fe20007f3e0ff */
[----:B-----5:R-:W-:-:S03]  /*05e0*/  DFMA R6, R24, R18, R26 ;  /* 0x000000121806722b */ /* 0x020fc6000000001a */
[----:B------:R-:W-:Y:S01]  /*05f0*/  IADD3.X R17, PT, PT, RZ, R11, RZ, P1, !PT ;  /* 0x0000000bff117210 */ /* 0x000fe20000ffe4ff */
[----:B------:R-:W-:Y:S08]  /*0600*/  @P0 BRA `(.L_x_24) ;  /* 0xfffffffc00140947 */ /* 0x000ff0000383ffff */
[----:B------:R-:W-:-:S07]  /*0610*/  IMAD.MOV.U32 R4, RZ, RZ, R9 ;  /* 0x000000ffff047224 */ /* 0x000fce00078e0009 */
.L_x_23:
[----:B------:R-:W-:-:S13]  /*0620*/  ISETP.NE.AND P0, PT, R8, RZ, PT ;  /* 0x000000ff0800720c */ /* 0x000fda0003f05270 */
[----:B------:R-:W-:Y:S05]  /*0630*/  @!P0 BRA `(.L_x_22) ;  /* 0x0000000400748947 */ /* 0x000fea0003800000 */
[----:B------:R-:W-:Y:S02]  /*0640*/  ISETP.GE.U32.AND P1, PT, R8, 0x4, PT ;  /* 0x000000040800780c */ /* 0x000fe40003f26070 */
[----:B------:R-:W-:-:S04]  /*0650*/  LOP3.LUT R34, R5, 0x3, RZ, 0xc0, !PT ;  /* 0x0000000305227812 */ /* 0x000fc800078ec0ff */
[----:B------:R-:W-:-:S07]  /*0660*/  ISETP.NE.AND P0, PT, R34, RZ, PT ;  /* 0x000000ff2200720c */ /* 0x000fce0003f05270 */
[----:B------:R-:W-:Y:S06]  /*0670*/  @!P1 BRA `(.L_x_25) ;  /* 0x0000000000a49947 */ /* 0x000fec0003800000 */
[----:B------:R-:W0:Y:S01]  /*0680*/  LDC.64 R12, c[0x0][0x390] ;  /* 0x0000e400ff0c7b82 */ /* 0x000e220000000a00 */
[----:B------:R-:W-:Y:S01]  /*0690*/  IADD3 R10, PT, PT, R35, R4, RZ ;  /* 0x00000004230a7210 */ /* 0x000fe20007ffe0ff */
[----:B------:R-:W-:Y:S01]  /*06a0*/  IMAD R11, R4, R3, R0 ;  /* 0x00000003040b7224 */ /* 0x000fe200078e0200 */
[----:B------:R-:W1:Y:S05]  /*06b0*/  LDCU.64 UR6, c[0x0][0x390] ;  /* 0x00007200ff0677ac */ /* 0x000e6a0008000a00 */
[----:B------:R-:W2:Y:S01]  /*06c0*/  LDC.64 R14, c[0x0][0x398] ;  /* 0x0000e600ff0e7b82 */ /* 0x000ea20000000a00 */
[----:B0-----:R-:W-:-:S06]  /*06d0*/  IMAD.WIDE.U32 R8, R10, 0x8, R12 ;  /* 0x000000080a087825 */ /* 0x001fcc00078e000c */
[----:B------:R-:W3:Y:S01]  /*06e0*/  LDG.E.64 R8, desc[UR4][R8.64] ;  /* 0x0000000408087981 */ /* 0x000ee2000c1e1b00 */
[----:B--2---:R-:W-:-:S05]  /*06f0*/  IMAD.WIDE R14, R11, 0x8, R14 ;  /* 0x000000080b0e7825 */ /* 0x004fca00078e020e */
[----:B------:R0:W3:Y:S01]  /*0700*/  LDG.E.64 R24, desc[UR4][R14.64] ;  /* 0x000000040e187981 */ /* 0x0000e2000c1e1b00 */
[----:B------:R-:W-:Y:S01]  /*0710*/  IMAD.IADD R27, R10, 0x1, R5 ;  /* 0x000000010a1b7824 */ /* 0x000fe200078e0205 */
[-C--:B------:R-:W-:Y:S02]  /*0720*/  IADD3 R16, P1, PT, R37, R4.reuse, RZ ;  /* 0x0000000425107210 */ /* 0x080fe40007f3e0ff */
[----:B------:R-:W-:Y:S01]  /*0730*/  IADD3 R11, P2, PT, R35, R4, RZ ;  /* 0x00000004230b7210 */ /* 0x000fe20007f5e0ff */
[----:B------:R-:W-:-:S03]  /*0740*/  IMAD.WIDE.U32 R26, R27, 0x8, R12 ;  /* 0x000000081b1a7825 */ /* 0x000fc600078e000c */
[----:B------:R-:W-:Y:S01]  /*0750*/  IADD3.X R18, PT, PT, RZ, RZ, RZ, P2, !PT ;  /* 0x000000ffff127210 */ /* 0x000fe200017fe4ff */
[----:B------:R-:W-:Y:S01]  /*0760*/  IMAD.X R17, RZ, RZ, RZ, P1 ;  /* 0x000000ffff117224 */ /* 0x000fe200008e06ff */
[----:B-1----:R-:W-:Y:S01]  /*0770*/  LEA R10, P2, R11, UR6, 0x3 ;  /* 0x000000060b0a7c11 */ /* 0x002fe2000f8418ff */
[----:B------:R-:W2:Y:S01]  /*0780*/  LDG.E.64 R26, desc[UR4][R26.64] ;  /* 0x000000041a1a7981 */ /* 0x000ea2000c1e1b00 */
[C---:B------:R-:W-:Y:S01]  /*0790*/  LEA R30, P1, R16.reuse, UR6, 0x3 ;  /* 0x00000006101e7c11 */ /* 0x040fe2000f8218ff */
[----:B------:R-:W-:Y:S01]  /*07a0*/  IMAD.WIDE R32, R3, 0x8, R14 ;  /* 0x0000000803207825 */ /* 0x000fe200078e020e */
[----:B------:R-:W-:Y:S02]  /*07b0*/  LEA.HI.X R11, R11, UR7, R18, 0x3, P2 ;  /* 0x000000070b0b7c11 */ /* 0x000fe400090f1c12 */
[----:B------:R-:W-:Y:S02]  /*07c0*/  LEA.HI.X R31, R16, UR7, R17, 0x3, P1 ;  /* 0x00000007101f7c11 */ /* 0x000fe400088f1c11 */
[----:B------:R-:W4:Y:S01]  /*07d0*/  LDG.E.64 R18, desc[UR4][R32.64] ;  /* 0x0000000420127981 */ /* 0x000f22000c1e1b00 */
[----:B0-----:R-:W-:-:S03]  /*07e0*/  IMAD.WIDE R14, R3, 0x8, R32 ;  /* 0x00000008030e7825 */ /* 0x001fc600078e0220 */
[----:B------:R-:W4:Y:S04]  /*07f0*/  LDG.E.64 R22, desc[UR4][R10.64+0x8] ;  /* 0x000008040a167981 */ /* 0x000f28000c1e1b00 */
[----:B------:R-:W5:Y:S04]  /*0800*/  LDG.E.64 R20, desc[UR4][R30.64+0x8] ;  /* 0x000008041e147981 */ /* 0x000f68000c1e1b00 */
[----:B------:R-:W5:Y:S04]  /*0810*/  LDG.E.64 R12, desc[UR4][R14.64] ;  /* 0x000000040e0c7981 */ /* 0x000f68000c1e1b00 */
[----:B------:R-:W5:Y:S04]  /*0820*/  LDG.E.64 R16, desc[UR4][R10.64+0x10] ;  /* 0x000010040a107981 */ /* 0x000f68000c1e1b00 */
[----:B------:R-:W5:Y:S04]  /*0830*/  LDG.E.64 R32, desc[UR4][R30.64+0x18] ;  /* 0x000018041e207981 */ /* 0x000f68000c1e1b00 */
[----:B------:R-:W5:Y:S01]  /*0840*/  LDG.E.64 R10, desc[UR4][R10.64+0x18] ;  /* 0x000018040a0a7981 */ /* 0x000f62000c1e1b00 */
[----:B---3--:R-:W-:Y:S01]  /*0850*/  DFMA R6, R8, R24, R6 ;  /* 0x000000180806722b */ /* 0x008fe20000000006 */
[----:B------:R-:W-:-:S02]  /*0860*/  IMAD.WIDE R8, R3, 0x8, R14 ;  /* 0x0000000803087825 */ /* 0x000fc400078e020e */
[----:B------:R-:W3:Y:S04]  /*0870*/  LDG.E.64 R14, desc[UR4][R30.64+0x10] ;  /* 0x000010041e0e7981 */ /* 0x000ee8000c1e1b00 */
[----:B------:R-:W3:Y:S01]  /*0880*/  LDG.E.64 R8, desc[UR4][R8.64] ;  /* 0x0000000408087981 */ /* 0x000ee2000c1e1b00 */
[----:B--2---:R-:W-:Y:S02]  /*0890*/  DFMA R26, R24, R26, R28 ;  /* 0x0000001a181a722b */ /* 0x004fe4000000001c */
[----:B----4-:R-:W-:-:S06]  /*08a0*/  DFMA R6, R22, R18, R6 ;  /* 0x000000121606722b */ /* 0x010fcc0000000006 */
[----:B-----5:R-:W-:Y:S02]  /*08b0*/  DFMA R20, R18, R20, R26 ;  /* 0x000000141214722b */ /* 0x020fe4000000001a */
[----:B------:R-:W-:Y:S01]  /*08c0*/  DFMA R6, R16, R12, R6 ;  /* 0x0000000c1006722b */ /* 0x000fe20000000006 */
[----:B------:R-:W-:-:S05]  /*08d0*/  IADD3 R4, PT, PT, R4, 0x4, RZ ;  /* 0x0000000404047810 */ /* 0x000fca0007ffe0ff */
[----:B---3--:R-:W-:Y:S02]  /*08e0*/  DFMA R14, R12, R14, R20 ;  /* 0x0000000e0c0e722b */ /* 0x008fe40000000014 */
[----:B------:R-:W-:-:S06]  /*08f0*/  DFMA R6, R10, R8, R6 ;  /* 0x000000080a06722b */ /* 0x000fcc0000000006 */
[----:B------:R-:W-:-:S11]  /*0900*/  DFMA R28, R8, R32, R14 ;  /* 0x00000020081c722b */ /* 0x000fd6000000000e */
.L_x_25:
[----:B------:R-:W-:Y:S05]  /*0910*/  @!P0 BRA `(.L_x_22) ;  /* 0x0000000000bc8947 */ /* 0x000fea0003800000 */
[----:B------:R-:W-:Y:S02]  /*0920*/  ISETP.NE.AND P1, PT, R34, 0x1, PT ;  /* 0x000000012200780c */ /* 0x000fe40003f25270 */
[----:B------:R-:W-:-:S04]  /*0930*/  LOP3.LUT R8, R5, 0x1, RZ, 0xc0, !PT ;  /* 0x0000000105087812 */ /* 0x000fc800078ec0ff */
[----:B------:R-:W-:-:S07]  /*0940*/  ISETP.NE.U32.AND P0, PT, R8, 0x1, PT ;  /* 0x000000010800780c */ /* 0x000fce0003f05070 */
[----:B------:R-:W-:Y:S06]  /*0950*/  @!P1 BRA `(.L_x_26) ;  /* 0x0000000000749947 */ /* 0x000fec0003800000 */
[----:B------:R-:W0:Y:S01]  /*0960*/  LDC.64 R12, c[0x0][0x390] ;  /* 0x0000e400ff0c7b82 */ /* 0x000e220000000a00 */
[----:B------:R-:W1:Y:S01]  /*0970*/  LDCU.64 UR6, c[0x0][0x390] ;  /* 0x00007200ff0677ac */ /* 0x000e620008000a00 */
[C---:B------:R-:W-:Y:S01]  /*0980*/  IMAD.IADD R16, R35.reuse, 0x1, R4 ;  /* 0x0000000123107824 */ /* 0x040fe200078e0204 */
[-C--:B------:R-:W-:Y:S01]  /*0990*/  IADD3 R11, P2, PT, R35, R4.reuse, RZ ;  /* 0x00000004230b7210 */ /* 0x080fe20007f5e0ff */
[----:B------:R-:W-:Y:S01]  /*09a0*/  IMAD R9, R4, R3, R0 ;  /* 0x0000000304097224 */ /* 0x000fe200078e0200 */
[----:B------:R-:W-:Y:S02]  /*09b0*/  IADD3 R37, P1, PT, R37, R4, RZ ;  /* 0x0000000425257210 */ /* 0x000fe40007f3e0ff */
[----:B------:R-:W-:Y:S01]  /*09c0*/  IADD3 R15, PT, PT, R16, R5, RZ ;  /* 0x00000005100f7210 */ /* 0x000fe20007ffe0ff */
[----:B------:R-:W2:Y:S01]  /*09d0*/  LDC.64 R18, c[0x0][0x398] ;  /* 0x0000e600ff127b82 */ /* 0x000ea20000000a00 */
[----:B------:R-:W-:Y:S01]  /*09e0*/  IMAD.X R20, RZ, RZ, RZ, P2 ;  /* 0x000000ffff147224 */ /* 0x000fe200010e06ff */
[----:B------:R-:W-:-:S02]  /*09f0*/  IADD3.X R22, PT, PT, RZ, RZ, RZ, P1, !PT ;  /* 0x000000ffff167210 */ /* 0x000fc40000ffe4ff */
[----:B-1----:R-:W-:Y:S02]  /*0a00*/  LEA R10, P2, R11, UR6, 0x3 ;  /* 0x000000060b0a7c11 */ /* 0x002fe4000f8418ff */
[----:B------:R-:W-:Y:S02]  /*0a10*/  LEA R8, P1, R37, UR6, 0x3 ;  /* 0x0000000625087c11 */ /* 0x000fe4000f8218ff */
[----:B------:R-:W-:Y:S01]  /*0a20*/  LEA.HI.X R11, R11, UR7, R20, 0x3, P2 ;  /* 0x000000070b0b7c11 */ /* 0x000fe200090f1c14 */
[----:B0-----:R-:W-:-:S04]  /*0a30*/  IMAD.WIDE.U32 R16, R16, 0x8, R12 ;  /* 0x0000000810107825 */ /* 0x001fc800078e000c */
[----:B------:R-:W-:Y:S01]  /*0a40*/  IMAD.WIDE.U32 R14, R15, 0x8, R12 ;  /* 0x000000080f0e7825 */ /* 0x000fe200078e000c */
[----:B------:R-:W3:Y:S03]  /*0a50*/  LDG.E.64 R10, desc[UR4][R10.64+0x8] ;  /* 0x000008040a0a7981 */ /* 0x000ee6000c1e1b00 */
[----:B--2---:R-:W-:Y:S01]  /*0a60*/  IMAD.WIDE R18, R9, 0x8, R18 ;  /* 0x0000000809127825 */ /* 0x004fe200078e0212 */
[----:B------:R-:W2:Y:S01]  /*0a70*/  LDG.E.64 R16, desc[UR4][R16.64] ;  /* 0x0000000410107981 */ /* 0x000ea2000c1e1b00 */
[----:B------:R-:W-:-:S03]  /*0a80*/  LEA.HI.X R9, R37, UR7, R22, 0x3, P1 ;  /* 0x0000000725097c11 */ /* 0x000fc600088f1c16 */
[----:B------:R-:W2:Y:S01]  /*0a90*/  LDG.E.64 R12, desc[UR4][R18.64] ;  /* 0x00000004120c7981 */ /* 0x000ea2000c1e1b00 */
[----:B------:R-:W-:-:S03]  /*0aa0*/  IMAD.WIDE R20, R3, 0x8, R18 ;  /* 0x0000000803147825 */ /* 0x000fc600078e0212 */
[----:B------:R-:W4:Y:S04]  /*0ab0*/  LDG.E.64 R14, desc[UR4][R14.64] ;  /* 0x000000040e0e7981 */ /* 0x000f28000c1e1b00 */
[----:B------:R-:W3:Y:S04]  /*0ac0*/  LDG.E.64 R20, desc[UR4][R20.64] ;  /* 0x0000000414147981 */ /* 0x000ee8000c1e1b00 */
[----:B------:R-:W5:Y:S01]  /*0ad0*/  LDG.E.64 R8, desc[UR4][R8.64+0x8] ;  /* 0x0000080408087981 */ /* 0x000f62000c1e1b00 */
[----:B------:R-:W-:Y:S01]  /*0ae0*/  VIADD R4, R4, 0x2 ;  /* 0x0000000204047836 */ /* 0x000fe20000000000 */
[----:B--2---:R-:W-:-:S02]  /*0af0*/  DFMA R6, R16, R12, R6 ;  /* 0x0000000c1006722b */ /* 0x004fc40000000006 */
[----:B----4-:R-:W-:-:S06]  /*0b00*/  DFMA R28, R12, R14, R28 ;  /* 0x0000000e0c1c722b */ /* 0x010fcc000000001c */
[----:B---3--:R-:W-:Y:S02]  /*0b10*/  DFMA R6, R10, R20, R6 ;  /* 0x000000140a06722b */ /* 0x008fe40000000006 */
[----:B-----5:R-:W-:-:S11]  /*0b20*/  DFMA R28, R20, R8, R28 ;  /* 0x00000008141c722b */ /* 0x020fd6000000001c */
.L_x_26:
[----:B------:R-:W-:Y:S05]  /*0b30*/  @P0 BRA `(.L_x_22) ;  /* 0x0000000000340947 */ /* 0x000fea0003800000 */
[----:B------:R-:W0:Y:S01]  /*0b40*/  LDC.64 R10, c[0x0][0x390] ;  /* 0x0000e400ff0a7b82 */ /* 0x000e220000000a00 */
[----:B------:R-:W-:Y:S01]  /*0b50*/  IADD3 R35, PT, PT, R35, R4, RZ ;  /* 0x0000000423237210 */ /* 0x000fe20007ffe0ff */
[----:B------:R-:W-:-:S04]  /*0b60*/  IMAD R13, R4, R3, R0 ;  /* 0x00000003040d7224 */ /* 0x000fc800078e0200 */
[C---:B------:R-:W-:Y:S02]  /*0b70*/  IMAD.IADD R15, R35.reuse, 0x1, R5 ;  /* 0x00000001230f7824 */ /* 0x040fe400078e0205 */
[----:B------:R-:W1:Y:S01]  /*0b80*/  LDC.64 R8, c[0x0][0x398] ;  /* 0x0000e600ff087b82 */ /* 0x000e620000000a00 */
[----:B0-----:R-:W-:-:S04]  /*0b90*/  IMAD.WIDE.U32 R4, R35, 0x8, R10 ;  /* 0x0000000823047825 */ /* 0x001fc800078e000a */
[----:B------:R-:W-:Y:S02]  /*0ba0*/  IMAD.WIDE.U32 R10, R15, 0x8, R10 ;  /* 0x000000080f0a7825 */ /* 0x000fe400078e000a */
[----:B------:R-:W2:Y:S02]  /*0bb0*/  LDG.E.64 R4, desc[UR4][R4.64] ;  /* 0x0000000404047981 */ /* 0x000ea4000c1e1b00 */
[----:B-1----:R-:W-:Y:S02]  /*0bc0*/  IMAD.WIDE R8, R13, 0x8, R8 ;  /* 0x000000080d087825 */ /* 0x002fe400078e0208 */
[----:B------:R-:W3:Y:S04]  /*0bd0*/  LDG.E.64 R10, desc[UR4][R10.64] ;  /* 0x000000040a0a7981 */ /* 0x000ee8000c1e1b00 */
[----:B------:R-:W2:Y:S02]  /*0be0*/  LDG.E.64 R8, desc[UR4][R8.64] ;  /* 0x0000000408087981 */ /* 0x000ea4000c1e1b00 */
[----:B--2---:R-:W-:-:S02]  /*0bf0*/  DFMA R6, R4, R8, R6 ;  /* 0x000000080406722b */ /* 0x004fc40000000006 */
[----:B---3--:R-:W-:-:S11]  /*0c00*/  DFMA R28, R8, R10, R28 ;  /* 0x0000000a081c722b */ /* 0x008fd6000000001c */
.L_x_22:
[----:B------:R-:W0:Y:S01]  /*0c10*/  LDC.64 R4, c[0x0][0x3a0] ;  /* 0x0000e800ff047b82 */ /* 0x000e220000000a00 */
[----:B------:R-:W-:-:S04]  /*0c20*/  IMAD R9, R2, R3, R0 ;  /* 0x0000000302097224 */ /* 0x000fc800078e0200 */
[----:B0-----:R-:W-:-:S05]  /*0c30*/  IMAD.WIDE R4, R9, 0x8, R4 ;  /* 0x0000000809047825 */ /* 0x001fca00078e0204 */
[----:B------:R-:W-:Y:S01]  /*0c40*/  STG.E.64 desc[UR4][R4.64], R6 ;  /* 0x0000000604007986 */ /* 0x000fe2000c101b04 */
[----:B------:R-:W-:-:S05]  /*0c50*/  IMAD.WIDE R2, R3, 0x8, R4 ;  /* 0x0000000803027825 */ /* 0x000fca00078e0204 */
[----:B------:R-:W-:Y:S01]  /*0c60*/  STG.E.64 desc[UR4][R2.64], R28 ;  /* 0x0000001c02007986 */ /* 0x000fe2000c101b04 */
[----:B------:R-:W-:Y:S05]  /*0c70*/  EXIT ;  /* 0x000000000000794d */ /* 0x000fea0003800000 */
.L_x_21:
[----:B------:R-:W-:-:S13]  /*0c80*/  ISETP.NE.OR P0, PT, R2, R5, P0 ;  /* 0x000000050200720c */ /* 0x000fda0000705670 */
[----:B------:R-:W-:Y:S05]  /*0c90*/  @P0 EXIT ;  /* 0x000000000000094d */ /* 0x000fea0003800000 */
[----:B------:R-:W0:Y:S01]  /*0ca0*/  LDC R5, c[0x0][0x388] ;  /* 0x0000e200ff057b82 */ /* 0x000e220000000800 */
[----:B------:R-:W-:Y:S02]  /*0cb0*/  CS2R R16, SRZ ;  /* 0x0000000000107805 */ /* 0x000fe4000001ff00 */
[----:B0-----:R-:W-:-:S13]  /*0cc0*/  ISETP.GE.AND P0, PT, R5, 0x1, PT ;  /* 0x000000010500780c */ /* 0x001fda0003f06270 */
[----:B------:R-:W-:Y:S05]  /*0cd0*/  @!P0 BRA `(.L_x_27) ;  /* 0x0000000400d88947 */ /* 0x000fea0003800000 */
[C---:B------:R-:W-:Y:S01]  /*0ce0*/  ISETP.GE.U32.AND P1, PT, R5.reuse, 0x8, PT ;  /* 0x000000080500780c */ /* 0x040fe20003f26070 */
[----:B------:R-:W-:Y:S01]  /*0cf0*/  IMAD R6, R2, R5, RZ ;  /* 0x0000000502067224 */ /* 0x000fe200078e02ff */
[----:B------:R-:W-:Y:S02]  /*0d00*/  LOP3.LUT R4, R5, 0x7, RZ, 0xc0, !PT ;  /* 0x0000000705047812 */ /* 0x000fe400078ec0ff */
[----:B------:R-:W-:Y:S02]  /*0d10*/  CS2R R16, SRZ ;  /* 0x0000000000107805 */ /* 0x000fe4000001ff00 */
[----:B------:R-:W-:Y:S02]  /*0d20*/  MOV R7, RZ ;  /* 0x000000ff00077202 */ /* 0x000fe40000000f00 */
[----:B------:R-:W-:-:S05]  /*0d30*/  ISETP.NE.AND P0, PT, R4, RZ, PT ;  /* 0x000000ff0400720c */ /* 0x000fca0003f05270 */
[----:B------:R-:W-:Y:S08]  /*0d40*/  @!P1 BRA `(.L_x_28) ;  /* 0x0000000000bc9947 */ /* 0x000ff00003800000 */
[----:B------:R-:W0:Y:S01]  /*0d50*/  LDC.64 R8, c[0x0][0x390] ;  /* 0x0000e400ff087b82 */ /* 0x000e220000000a00 */
[----:B------:R-:W-:Y:S01]  /*0d60*/  LOP3.LUT R7, R5, 0x7ffffff8, RZ, 0xc0, !PT ;  /* 0x7ffffff805077812 */ /* 0x000fe200078ec0ff */
[----:B------:R-:W-:Y:S01]  /*0d70*/  IMAD.MOV.U32 R36, RZ, RZ, R0 ;  /* 0x000000ffff247224 */ /* 0x000fe200078e0000 */
[----:B------:R-:W-:-:S03]  /*0d80*/  CS2R R16, SRZ ;  /* 0x0000000000107805 */ /* 0x000fc6000001ff00 */
[----:B------:R-:W-:Y:S02]  /*0d90*/  IMAD.MOV R34, RZ, RZ, -R7 ;  /* 0x000000ffff227224 */ /* 0x000fe400078e0a07 */
[----:B0-----:R-:W-:-:S03]  /*0da0*/  IMAD.WIDE.U32 R8, R6, 0x8, R8 ;  /* 0x0000000806087825 */ /* 0x001fc600078e0008 */
[----:B------:R-:W-:-:S04]  /*0db0*/  IADD3 R8, P1, PT, R8, 0x20, RZ ;  /* 0x0000002008087810 */ /* 0x000fc80007f3e0ff */
[----:B------:R-:W-:-:S09]  /*0dc0*/  IADD3.X R9, PT, PT, RZ, R9, RZ, P1, !PT ;  /* 0x00000009ff097210 */ /* 0x000fd20000ffe4ff */
.L_x_29:
[----:B------:R-:W0:Y:S01]  /*0dd0*/  LDC.64 R32, c[0x0][0x398] ;  /* 0x0000e600ff207b82 */ /* 0x000e220000000a00 */
[----:B------:R-:W2:Y:S04]  /*0de0*/  LDG.E.64 R14, desc[UR4][R8.64+-0x20] ;  /* 0xffffe004080e7981 */ /* 0x000ea8000c1e1b00 */
[----:B------:R-:W3:Y:S04]  /*0df0*/  LDG.E.64 R18, desc[UR4][R8.64+-0x18] ;  /* 0xffffe80408127981 */ /* 0x000ee8000c1e1b00 */
[----:B------:R-:W4:Y:S04]  /*0e00*/  LDG.E.64 R24, desc[UR4][R8.64+-0x10] ;  /* 0xfffff00408187981 */ /* 0x000f28000c1e1b00 */
[----:B------:R-:W5:Y:S01]  /*0e10*/  LDG.E.64 R10, desc[UR4][R8.64+-0x8] ;  /* 0xfffff804080a7981 */ /* 0x000f62000c1e1b00 */
[----:B0-----:R-:W-:-:S05]  /*0e20*/  IMAD.WIDE R32, R36, 0x8, R32 ;  /* 0x0000000824207825 */ /* 0x001fca00078e0220 */
[----:B------:R0:W2:Y:S02]  /*0e30*/  LDG.E.64 R20, desc[UR4][R32.64] ;  /* 0x0000000420147981 */ /* 0x0000a4000c1e1b00 */
[----:B0-----:R-:W-:-:S05]  /*0e40*/  IMAD.WIDE R32, R3, 0x8, R32 ;  /* 0x0000000803207825 */ /* 0x001fca00078e0220 */
[----:B------:R-:W3:Y:S01]  /*0e50*/  LDG.E.64 R26, desc[UR4][R32.64] ;  /* 0x00000004201a7981 */ /* 0x000ee2000c1e1b00 */
[----:B------:R-:W-:-:S05]  /*0e60*/  IMAD.WIDE R28, R3, 0x8, R32 ;  /* 0x00000008031c7825 */ /* 0x000fca00078e0220 */
[----:B------:R0:W4:Y:S02]  /*0e70*/  LDG.E.64 R22, desc[UR4][R28.64] ;  /* 0x000000041c167981 */ /* 0x000124000c1e1b00 */
[----:B0-----:R-:W-:-:S05]  /*0e80*/  IMAD.WIDE R28, R3, 0x8, R28 ;  /* 0x00000008031c7825 */ /* 0x001fca00078e021c */
[----:B------:R-:W5:Y:S01]  /*0e90*/  LDG.E.64 R12, desc[UR4][R28.64] ;  /* 0x000000041c0c7981 */ /* 0x000f62000c1e1b00 */
[----:B------:R-:W-:-:S04]  /*0ea0*/  IMAD.WIDE R30, R3, 0x8, R28 ;  /* 0x00000008031e7825 */ /* 0x000fc800078e021c */
[----:B------:R-:W-:Y:S01]  /*0eb0*/  IMAD.WIDE R32, R3, 0x8, R30 ;  /* 0x0000000803207825 */ /* 0x000fe200078e021e */
[----:B--2---:R-:W-:Y:S01]  /*0ec0*/  DFMA R20, R14, R20, R16 ;  /* 0x000000140e14722b */ /* 0x004fe20000000010 */
[----:B------:R-:W2:Y:S04]  /*0ed0*/  LDG.E.64 R14, desc[UR4][R8.64] ;  /* 0x00000004080e7981 */ /* 0x000ea8000c1e1b00 */
[----:B------:R-:W2:Y:S03]  /*0ee0*/  LDG.E.64 R16, desc[UR4][R30.64] ;  /* 0x000000041e107981 */ /* 0x000ea6000c1e1b00 */
[----:B---3--:R-:W-:Y:S01]  /*0ef0*/  DFMA R26, R18, R26, R20 ;  /* 0x0000001a121a722b */ /* 0x008fe20000000014 */
[----:B------:R-:W3:Y:S04]  /*0f00*/  LDG.E.64 R30, desc[UR4][R8.64+0x18] ;  /* 0x00001804081e7981 */ /* 0x000ee8000c1e1b00 */
[----:B------:R-:W3:Y:S04]  /*0f10*/  LDG.E.64 R18, desc[UR4][R8.64+0x8] ;  /* 0x0000080408127981 */ /* 0x000ee8000c1e1b00 */
[----:B------:R0:W3:Y:S01]  /*0f20*/  LDG.E.64 R20, desc[UR4][R32.64] ;  /* 0x0000000420147981 */ /* 0x0000e2000c1e1b00 */
[----:B----4-:R-:W-:-:S03]  /*0f30*/  DFMA R22, R24, R22, R26 ;  /* 0x000000161816722b */ /* 0x010fc6000000001a */
[----:B------:R1:W4:Y:S01]  /*0f40*/  LDG.E.64 R24, desc[UR4][R8.64+0x10] ;  /* 0x0000100408187981 */ /* 0x000322000c1e1b00 */
[----:B0-----:R-:W-:-:S05]  /*0f50*/  IMAD.WIDE R32, R3, 0x8, R32 ;  /* 0x0000000803207825 */ /* 0x001fca00078e0220 */
[----:B------:R-:W4:Y:S01]  /*0f60*/  LDG.E.64 R26, desc[UR4][R32.64] ;  /* 0x00000004201a7981 */ /* 0x000f22000c1e1b00 */
[----:B------:R-:W-:-:S06]  /*0f70*/  IMAD.WIDE R28, R3, 0x8, R32 ;  /* 0x00000008031c7825 */ /* 0x000fcc00078e0220 */
[----:B------:R-:W4:Y:S01]  /*0f80*/  LDG.E.64 R28, desc[UR4][R28.64] ;  /* 0x000000041c1c7981 */ /* 0x000f22000c1e1b00 */
[----:B-----5:R-:W-:Y:S01]  /*0f90*/  DFMA R10, R10, R12, R22 ;  /* 0x0000000c0a0a722b */ /* 0x020fe20000000016 */
[----:B------:R-:W-:-:S04]  /*0fa0*/  IADD3 R34, PT, PT, R34, 0x8, RZ ;  /* 0x0000000822227810 */ /* 0x000fc80007ffe0ff */
[----:B------:R-:W-:Y:S02]  /*0fb0*/  ISETP.NE.AND P1, PT, R34, RZ, PT ;  /* 0x000000ff2200720c */ /* 0x000fe40003f25270 */
[----:B-1----:R-:W-:Y:S02]  /*0fc0*/  IADD3 R8, P2, PT, R8, 0x40, RZ ;  /* 0x0000004008087810 */ /* 0x002fe40007f5e0ff */
[----:B------:R-:W-:-:S03]  /*0fd0*/  LEA R36, R3, R36, 0x3 ;  /* 0x0000002403247211 */ /* 0x000fc600078e18ff */
[----:B------:R-:W-:Y:S01]  /*0fe0*/  IMAD.X R9, RZ, RZ, R9, P2 ;  /* 0x000000ffff097224 */ /* 0x000fe200010e0609 */
[----:B--2---:R-:W-:-:S08]  /*0ff0*/  DFMA R10, R14, R16, R10 ;  /* 0x000000100e0a722b */ /* 0x004fd0000000000a */
[----:B---3--:R-:W-:-:S08]  /*1000*/  DFMA R10, R18, R20, R10 ;  /* 0x00000014120a722b */ /* 0x008fd0000000000a */
[----:B----4-:R-:W-:-:S08]  /*1010*/  DFMA R10, R24, R26, R10 ;  /* 0x0000001a180a722b */ /* 0x010fd0000000000a */
[----:B------:R-:W-:Y:S01]  /*1020*/  DFMA R16, R30, R28, R10 ;  /* 0x0000001c1e10722b */ /* 0x000fe2000000000a */
[----:B------:R-:W-:Y:S10]  /*1030*/  @P1 BRA `(.L_x_29) ;  /* 0xfffffffc00641947 */ /* 0x000ff4000383ffff */
.L_x_28:
[----:B------:R-:W-:Y:S05]  /*1040*/  @!P0 BRA `(.L_x_27) ;  /* 0x0000000000fc8947 */ /* 0x000fea0003800000 */
[----:B------:R-:W-:Y:S02]  /*1050*/  ISETP.GE.U32.AND P1, PT, R4, 0x4, PT ;  /* 0x000000040400780c */ /* 0x000fe40003f26070 */
[----:B------:R-:W-:-:S04]  /*1060*/  LOP3.LUT R32, R5, 0x3, RZ, 0xc0, !PT ;  /* 0x0000000305207812 */ /* 0x000fc800078ec0ff */
[----:B------:R-:W-:-:S07]  /*1070*/  ISETP.NE.AND P0, PT, R32, RZ, PT ;  /* 0x000000ff2000720c */ /* 0x000fce0003f05270 */
[----:B------:R-:W-:Y:S06]  /*1080*/  @!P1 BRA `(.L_x_30) ;  /* 0x00000000006c9947 */ /* 0x000fec0003800000 */
[----:B------:R-:W0:Y:S01]  /*1090*/  LDC.64 R8, c[0x0][0x390] ;  /* 0x0000e400ff087b82 */ /* 0x000e220000000a00 */
[----:B------:R-:W1:Y:S01]  /*10a0*/  LDCU.64 UR6, c[0x0][0x390] ;  /* 0x00007200ff0677ac */ /* 0x000e620008000a00 */
[C---:B------:R-:W-:Y:S01]  /*10b0*/  IMAD.IADD R11, R6.reuse, 0x1, R7 ;  /* 0x00000001060b7824 */ /* 0x040fe200078e0207 */
[----:B------:R-:W-:Y:S01]  /*10c0*/  IADD3 R4, P1, PT, R6, R7, RZ ;  /* 0x0000000706047210 */ /* 0x000fe20007f3e0ff */
[----:B------:R-:W-:-:S04]  /*10d0*/  IMAD R13, R7, R3, R0 ;  /* 0x00000003070d7224 */ /* 0x000fc800078e0200 */
[----:B------:R-:W2:Y:S01]  /*10e0*/  LDC.64 R28, c[0x0][0x398] ;  /* 0x0000e600ff1c7b82 */ /* 0x000ea20000000a00 */
[----:B0-----:R-:W-:-:S06]  /*10f0*/  IMAD.WIDE.U32 R8, R11, 0x8, R8 ;  /* 0x000000080b087825 */ /* 0x001fcc00078e0008 */
[----:B------:R-:W3:Y:S01]  /*1100*/  LDG.E.64 R8, desc[UR4][R8.64] ;  /* 0x0000000408087981 */ /* 0x000ee2000c1e1b00 */
[----:B--2---:R-:W-:Y:S01]  /*1110*/  IMAD.WIDE R28, R13, 0x8, R28 ;  /* 0x000000080d1c7825 */ /* 0x004fe200078e021c */
[----:B------:R-:W-:Y:S02]  /*1120*/  IADD3.X R13, PT, PT, RZ, RZ, RZ, P1, !PT ;  /* 0x000000ffff0d7210 */ /* 0x000fe40000ffe4ff */
[C---:B-1----:R-:W-:Y:S02]  /*1130*/  LEA R22, P1, R4.reuse, UR6, 0x3 ;  /* 0x0000000604167c11 */ /* 0x042fe4000f8218ff */
[----:B------:R-:W3:Y:S01]  /*1140*/  LDG.E.64 R10, desc[UR4][R28.64] ;  /* 0x000000041c0a7981 */ /* 0x000ee2000c1e1b00 */
[----:B------:R-:W-:Y:S01]  /*1150*/  IMAD.WIDE R30, R3, 0x8, R28 ;  /* 0x00000008031e7825 */ /* 0x000fe200078e021c */
[----:B------:R-:W-:-:S04]  /*1160*/  LEA.HI.X R23, R4, UR7, R13, 0x3, P1 ;  /* 0x0000000704177c11 */ /* 0x000fc800088f1c0d */
[----:B------:R-:W2:Y:S01]  /*1170*/  LDG.E.64 R12, desc[UR4][R30.64] ;  /* 0x000000041e0c7981 */ /* 0x000ea2000c1e1b00 */
[----:B------:R-:W-:-:S03]  /*1180*/  IMAD.WIDE R34, R3, 0x8, R30 ;  /* 0x0000000803227825 */ /* 0x000fc600078e021e */
[----:B------:R-:W2:Y:S04]  /*1190*/  LDG.E.64 R14, desc[UR4][R22.64+0x8] ;  /* 0x00000804160e7981 */ /* 0x000ea8000c1e1b00 */
[----:B------:R-:W4:Y:S01]  /*11a0*/  LDG.E.64 R18, desc[UR4][R22.64+0x10] ;  /* 0x0000100416127981 */ /* 0x000f22000c1e1b00 */
[----:B------:R-:W-:-:S03]  /*11b0*/  IMAD.WIDE R26, R3, 0x8, R34 ;  /* 0x00000008031a7825 */ /* 0x000fc600078e0222 */
[----:B------:R-:W4:Y:S04]  /*11c0*/  LDG.E.64 R20, desc[UR4][R34.64] ;  /* 0x0000000422147981 */ /* 0x000f28000c1e1b00 */
[----:B------:R-:W5:Y:S04]  /*11d0*/  LDG.E.64 R24, desc[UR4][R22.64+0x18] ;  /* 0x0000180416187981 */ /* 0x000f68000c1e1b00 */
[----:B------:R-:W5:Y:S01]  /*11e0*/  LDG.E.64 R26, desc[UR4][R26.64] ;  /* 0x000000041a1a7981 */ /* 0x000f62000c1e1b00 */
[----:B------:R-:W-:Y:S01]  /*11f0*/  VIADD R7, R7, 0x4 ;  /* 0x0000000407077836 */ /* 0x000fe20000000000 */
[----:B---3--:R-:W-:-:S08]  /*1200*/  DFMA R8, R8, R10, R16 ;  /* 0x0000000a0808722b */ /* 0x008fd00000000010 */
[----:B--2---:R-:W-:-:S08]  /*1210*/  DFMA R8, R14, R12, R8 ;  /* 0x0000000c0e08722b */ /* 0x004fd00000000008 */
[----:B----4-:R-:W-:-:S08]  /*1220*/  DFMA R8, R18, R20, R8 ;  /* 0x000000141208722b */ /* 0x010fd00000000008 */
[----:B-----5:R-:W-:-:S11]  /*1230*/  DFMA R16, R24, R26, R8 ;  /* 0x0000001a1810722b */ /* 0x020fd60000000008 */
.L_x_30:
[----:B------:R-:W-:Y:S05]  /*1240*/  @!P0 BRA `(.L_x_27) ;  /* 0x00000000007c8947 */ /* 0x000fea0003800000 */
[----:B------:R-:W-:Y:S01]  /*1250*/  ISETP.NE.AND P1, PT, R32, 0x1, PT ;  /* 0x000000012000780c */ /* 0x000fe20003f25270 */
[----:B------:R-:W0:Y:S01]  /*1260*/  LDC.64 R8, c[0x0][0x390] ;  /* 0x0000e400ff087b82 */ /* 0x000e220000000a00 */
[----:B------:R-:W-:-:S04]  /*1270*/  LOP3.LUT R10, R5, 0x1, RZ, 0xc0, !PT ;  /* 0x00000001050a7812 */ /* 0x000fc800078ec0ff */
[----:B------:R-:W-:-:S03]  /*1280*/  ISETP.NE.U32.AND P0, PT, R10, 0x1, PT ;  /* 0x000000010a00780c */ /* 0x000fc60003f05070 */
[----:B------:R-:W1:Y:S04]  /*1290*/  LDC.64 R18, c[0x0][0x398] ;  /* 0x0000e600ff127b82 */ /* 0x000e680000000a00 */
[C---:B------:R-:W-:Y:S01]  /*12a0*/  @P1 IADD3 R11, PT, PT, R6.reuse, R7, RZ ;  /* 0x00000007060b1210 */ /* 0x040fe20007ffe0ff */
[C---:B------:R-:W-:Y:S01]  /*12b0*/  @P1 IMAD R21, R7.reuse, R3, R0 ;  /* 0x0000000307151224 */ /* 0x040fe200078e0200 */
[----:B------:R-:W-:Y:S01]  /*12c0*/  @P1 IADD3 R22, P2, PT, R6, R7, RZ ;  /* 0x0000000706161210 */ /* 0x000fe20007f5e0ff */
[----:B------:R-:W-:Y:S01]  /*12d0*/  @P1 VIADD R7, R7, 0x2 ;  /* 0x0000000207071836 */ /* 0x000fe20000000000 */
[----:B------:R-:W2:Y:S02]  /*12e0*/  @P1 LDC.64 R14, c[0x0][0x390] ;  /* 0x0000e400ff0e1b82 */ /* 0x000ea40000000a00 */
[----:B------:R-:W-:-:S06]  /*12f0*/  @P1 IADD3.X R23, PT, PT, RZ, RZ, RZ, P2, !PT ;  /* 0x000000ffff171210 */ /* 0x000fcc00017fe4ff */
[----:B------:R-:W3:Y:S01]  /*1300*/  LDC.64 R12, c[0x0][0x390] ;  /* 0x0000e400ff0c7b82 */ /* 0x000ee20000000a00 */
[----:B0-----:R-:W-:-:S06]  /*1310*/  @P1 IMAD.WIDE.U32 R10, R11, 0x8, R8 ;  /* 0x000000080b0a1825 */ /* 0x001fcc00078e0008 */
[----:B------:R-:W4:Y:S01]  /*1320*/  @P1 LDG.E.64 R10, desc[UR4][R10.64] ;  /* 0x000000040a0a1981 */ /* 0x000f22000c1e1b00 */
[----:B------:R-:W0:Y:S01]  /*1330*/  LDC.64 R4, c[0x0][0x398] ;  /* 0x0000e600ff047b82 */ /* 0x000e220000000a00 */
[----:B-1----:R-:W-:-:S05]  /*1340*/  @P1 IMAD.WIDE R18, R21, 0x8, R18 ;  /* 0x0000000815121825 */ /* 0x002fca00078e0212 */
[----:B------:R-:W4:Y:S01]  /*1350*/  @P1 LDG.E.64 R8, desc[UR4][R18.64] ;  /* 0x0000000412081981 */ /* 0x000f22000c1e1b00 */
[----:B--2---:R-:W-:Y:S01]  /*1360*/  @P1 LEA R14, P2, R22, R14, 0x3 ;  /* 0x0000000e160e1211 */ /* 0x004fe200078418ff */
[----:B------:R-:W-:-:S03]  /*1370*/  @P1 IMAD.WIDE R20, R3, 0x8, R18 ;  /* 0x0000000803141825 */ /* 0x000fc600078e0212 */
[----:B------:R-:W-:Y:S02]  /*1380*/  @P1 LEA.HI.X R15, R22, R15, R23, 0x3, P2 ;  /* 0x0000000f160f1211 */ /* 0x000fe400010f1c17 */
[----:B------:R-:W-:Y:S01]  /*1390*/  @!P0 IADD3 R23, PT, PT, R6, R7, RZ ;  /* 0x0000000706178210 */ /* 0x000fe20007ffe0ff */
[----:B------:R-:W-:Y:S01]  /*13a0*/  @!P0 IMAD R7, R7, R3, R0 ;  /* 0x0000000307078224 */ /* 0x000fe200078e0200 */
[----:B------:R-:W2:Y:S04]  /*13b0*/  @P1 LDG.E.64 R20, desc[UR4][R20.64] ;  /* 0x0000000414141981 */ /* 0x000ea8000c1e1b00 */
[----:B------:R-:W2:Y:S01]  /*13c0*/  @P1 LDG.E.64 R14, desc[UR4][R14.64+0x8] ;  /* 0x000008040e0e1981 */ /* 0x000ea2000c1e1b00 */
[----:B---3--:R-:W-:-:S04]  /*13d0*/  @!P0 IMAD.WIDE.U32 R12, R23, 0x8, R12 ;  /* 0x00000008170c8825 */ /* 0x008fc800078e000c */
[----:B0-----:R-:W-:Y:S02]  /*13e0*/  @!P0 IMAD.WIDE R4, R7, 0x8, R4 ;  /* 0x0000000807048825 */ /* 0x001fe400078e0204 */
[----:B------:R-:W3:Y:S04]  /*13f0*/  @!P0 LDG.E.64 R12, desc[UR4][R12.64] ;  /* 0x000000040c0c8981 */ /* 0x000ee8000c1e1b00 */
[----:B------:R-:W3:Y:S01]  /*1400*/  @!P0 LDG.E.64 R4, desc[UR4][R4.64] ;  /* 0x0000000404048981 */ /* 0x000ee2000c1e1b00 */
[----:B----4-:R-:W-:-:S08]  /*1410*/  @P1 DFMA R8, R10, R8, R16 ;  /* 0x000000080a08122b */ /* 0x010fd00000000010 */
[----:B--2---:R-:W-:-:S08]  /*1420*/  @P1 DFMA R16, R14, R20, R8 ;  /* 0x000000140e10122b */ /* 0x004fd00000000008 */
[----:B---3--:R-:W-:-:S11]  /*1430*/  @!P0 DFMA R16, R12, R4, R16 ;  /* 0x000000040c10822b */ /* 0x008fd60000000010 */
.L_x_27:
[----:B------:R-:W0:Y:S01]  /*1440*/  LDC.64 R4, c[0x0][0x3a0] ;  /* 0x0000e800ff047b82 */ /* 0x000e220000000a00 */
[----:B------:R-:W-:-:S04]  /*1450*/  IMAD R3, R2, R3, R0 ;  /* 0x0000000302037224 */ /* 0x000fc800078e0200 */
[----:B0-----:R-:W-:-:S05]  /*1460*/  IMAD.WIDE R4, R3, 0x8, R4 ;  /* 0x0000000803047825 */ /* 0x001fca00078e0204 */
[----:B------:R-:W-:Y:S01]  /*1470*/  STG.E.64 desc[UR4][R4.64], R16 ;  /* 0x0000001004007986 */ /* 0x000fe2000c101b04 */
[----:B------:R-:W-:Y:S05]  /*1480*/  EXIT ;  /* 0x000000000000794d */ /* 0x000fea0003800000 */
.L_x_31:
        /* <DEDUP_REMOVED lines=15> */
.L_x_46:


//--------------------- .text._Z8matmult2iiiPdS_S_ --------------------------
	.section	.text._Z8matmult2iiiPdS_S_,"ax",@progbits
	.align	128
        .global         _Z8matmult2iiiPdS_S_
        .type           _Z8matmult2iiiPdS_S_,@function
        .size           _Z8matmult2iiiPdS_S_,(.L_x_47 - _Z8matmult2iiiPdS_S_)
        .other          _Z8matmult2iiiPdS_S_,@"STO_CUDA_ENTRY STV_DEFAULT"
_Z8matmult2iiiPdS_S_:
.text._Z8matmult2iiiPdS_S_:
[----:B------:R-:W-:Y:S01]  /*0000*/  LDC R1, c[0x0][0x37c] ;  /* 0x0000df00ff017b82 */ /* 0x000fe20000000800 */
[----:B------:R-:W0:Y:S07]  /*0010*/  S2R R3, SR_TID.X ;  /* 0x0000000000037919 */ /* 0x000e2e0000002100 */
[----:B------:R-:W0:Y:S01]  /*0020*/  S2UR UR4, SR_CTAID.X ;  /* 0x00000000000479c3 */ /* 0x000e220000002500 */
[----:B------:R-:W1:Y:S07]  /*0030*/  S2R R7, SR_TID.Y ;  /* 0x0000000000077919 */ /* 0x000e6e0000002200 */
[----:B------:R-:W0:Y:S08]  /*0040*/  LDC R0, c[0x0][0x360] ;  /* 0x0000d800ff007b82 */ /* 0x000e300000000800 */
[----:B------:R-:W1:Y:S08]  /*0050*/  S2UR UR5, SR_CTAID.Y ;  /* 0x00000000000579c3 */ /* 0x000e700000002600 */
[----:B------:R-:W1:Y:S08]  /*0060*/  LDC R2, c[0x0][0x364] ;  /* 0x0000d900ff027b82 */ /* 0x000e700000000800 */
[----:B------:R-:W2:Y:S01]  /*0070*/  LDC.64 R4, c[0x0][0x380] ;  /* 0x0000e000ff047b82 */ /* 0x000ea20000000a00 */
[----:B0-----:R-:W-:-:S02]  /*0080*/  IMAD R0, R0, UR4, R3 ;  /* 0x0000000400007c24 */ /* 0x001fc4000f8e0203 */
[----:B-1----:R-:W-:-:S03]  /*0090*/  IMAD R3, R2, UR5, R7 ;  /* 0x0000000502037c24 */ /* 0x002fc6000f8e0207 */
[----:B--2---:R-:W-:-:S04]  /*00a0*/  ISETP.GE.AND P0, PT, R0, R5, PT ;  /* 0x000000050000720c */ /* 0x004fc80003f06270 */
[----:B------:R-:W-:-:S13]  /*00b0*/  ISETP.GE.OR P0, PT, R3, R4, P0 ;  /* 0x000000040300720c */ /* 0x000fda0000706670 */
[----:B------:R-:W-:Y:S05]  /*00c0*/  @P0 EXIT ;  /* 0x000000000000094d */ /* 0x000fea0003800000 */
[----:B------:R-:W0:Y:S01]  /*00d0*/  LDC R2, c[0x0][0x388] ;  /* 0x0000e200ff027b82 */ /* 0x000e220000000800 */
[----:B------:R-:W1:Y:S01]  /*00e0*/  LDCU.64 UR4, c[0x0][0x358] ;  /* 0x00006b00ff0477ac */ /* 0x000e620008000a00 */
[----:B------:R-:W-:Y:S02]  /*00f0*/  CS2R R18, SRZ ;  /* 0x0000000000127805 */ /* 0x000fe4000001ff00 */
[----:B0-----:R-:W-:-:S13]  /*0100*/  ISETP.GE.AND P0, PT, R2, 0x1, PT ;  /* 0x000000010200780c */ /* 0x001fda0003f06270 */
[----:B-1----:R-:W-:Y:S05]  /*0110*/  @!P0 BRA `(.L_x_32) ;  /* 0x0000000400e08947 */ /* 0x002fea0003800000 */
[C---:B------:R-:W-:Y:S01]  /*0120*/  ISETP.GE.U32.AND P1, PT, R2.reuse, 0x8, PT ;  /* 0x000000080200780c */ /* 0x040fe20003f26070 */
[----:B------:R-:W-:Y:S01]  /*0130*/  HFMA2 R7, -RZ, RZ, 0, 0 ;  /* 0x00000000ff077431 */ /* 0x000fe200000001ff */
[----:B------:R-:W-:Y:S01]  /*0140*/  LOP3.LUT R4, R2, 0x7, RZ, 0xc0, !PT ;  /* 0x0000000702047812 */ /* 0x000fe200078ec0ff */
[----:B------:R-:W-:Y:S01]  /*0150*/  IMAD R6, R3, R2, RZ ;  /* 0x0000000203067224 */ /* 0x000fe200078e02ff */
[----:B------:R-:W-:Y:S02]  /*0160*/  CS2R R18, SRZ ;  /* 0x0000000000127805 */ /* 0x000fe4000001ff00 */
[----:B------:R-:W-:-:S07]  /*0170*/  ISETP.NE.AND P0, PT, R4, RZ, PT ;  /* 0x000000ff0400720c */ /* 0x000fce0003f05270 */
[----:B------:R-:W-:Y:S06]  /*0180*/  @!P1 BRA `(.L_x_33) ;  /* 0x0000000000c49947 */ /* 0x000fec0003800000 */
        /* <DEDUP_REMOVED lines=8> */
.L_x_34:
[----:B------:R-:W0:Y:S01]  /*0210*/  LDC.64 R22, c[0x0][0x398] ;  /* 0x0000e600ff167b82 */ /* 0x000e220000000a00 */
[----:B------:R-:W-:Y:S01]  /*0220*/  MOV R8, R10 ;  /* 0x0000000a00087202 */ /* 0x000fe20000000f00 */
[----:B------:R-:W-:-:S05]  /*0230*/  IMAD.MOV.U32 R9, RZ, RZ, R11 ;  /* 0x000000ffff097224 */ /* 0x000fca00078e000b */
[----:B------:R-:W2:Y:S04]  /*0240*/  LDG.E.64 R14, desc[UR4][R8.64+-0x20] ;  /* 0xffffe004080e7981 */ /* 0x000ea8000c1e1b00 */
[----:B------:R-:W3:Y:S01]  /*0250*/  LDG.E.64 R10, desc[UR4][R8.64+-0x18] ;  /* 0xffffe804080a7981 */ /* 0x000ee2000c1e1b00 */
[----:B0-----:R-:W-:-:S05]  /*0260*/  IMAD.WIDE R22, R28, 0x8, R22 ;  /* 0x000000081c167825 */ /* 0x001fca00078e0216 */
[----:B------:R-:W2:Y:S01]  /*0270*/  LDG.E.64 R12, desc[UR4][R22.64] ;  /* 0x00000004160c7981 */ /* 0x000ea2000c1e1b00 */
[----:B------:R-:W-:-:S05]  /*0280*/  IMAD.WIDE R24, R5, 0x8, R22 ;  /* 0x0000000805187825 */ /* 0x000fca00078e0216 */
[----:B------:R-:W3:Y:S01]  /*0290*/  LDG.E.64 R16, desc[UR4][R24.64] ;  /* 0x0000000418107981 */ /* 0x000ee2000c1e1b00 */
[----:B------:R-:W-:Y:S01]  /*02a0*/  IMAD.WIDE R20, R5, 0x8, R24 ;  /* 0x0000000805147825 */ /* 0x000fe200078e0218 */
[----:B--2---:R-:W-:Y:S02]  /*02b0*/  DFMA R18, R14, R12, R18 ;  /* 0x0000000c0e12722b */ /* 0x004fe40000000012 */
[----:B------:R-:W2:Y:S04]  /*02c0*/  LDG.E.64 R14, desc[UR4][R8.64+-0x10] ;  /* 0xfffff004080e7981 */ /* 0x000ea8000c1e1b00 */
[----:B------:R0:W2:Y:S02]  /*02d0*/  LDG.E.64 R12, desc[UR4][R20.64] ;  /* 0x00000004140c7981 */ /* 0x0000a4000c1e1b00 */
[----:B---3--:R-:W-:-:S02]  /*02e0*/  DFMA R16, R10, R16, R18 ;  /* 0x000000100a10722b */ /* 0x008fc40000000012 */
[----:B------:R-:W3:Y:S01]  /*02f0*/  LDG.E.64 R10, desc[UR4][R8.64+-0x8] ;  /* 0xfffff804080a7981 */ /* 0x000ee2000c1e1b00 */
[----:B0-----:R-:W-:-:S05]  /*0300*/  IMAD.WIDE R20, R5, 0x8, R20 ;  /* 0x0000000805147825 */ /* 0x001fca00078e0214 */
[----:B------:R-:W3:Y:S01]  /*0310*/  LDG.E.64 R18, desc[UR4][R20.64] ;  /* 0x0000000414127981 */ /* 0x000ee2000c1e1b00 */
[C---:B------:R-:W-:Y:S01]  /*0320*/  IMAD.WIDE R22, R5.reuse, 0x8, R20 ;  /* 0x0000000805167825 */ /* 0x040fe200078e0214 */
[----:B--2---:R-:W-:Y:S02]  /*0330*/  DFMA R12, R14, R12, R16 ;  /* 0x0000000c0e0c722b */ /* 0x004fe40000000010 */
[----:B------:R-:W2:Y:S04]  /*0340*/  LDG.E.64 R16, desc[UR4][R8.64] ;  /* 0x0000000408107981 */ /* 0x000ea8000c1e1b00 */
[----:B------:R-:W2:Y:S01]  /*0350*/  LDG.E.64 R14, desc[UR4][R22.64] ;  /* 0x00000004160e7981 */ /* 0x000ea2000c1e1b00 */
[----:B------:R-:W-:Y:S01]  /*0360*/  IMAD.WIDE R24, R5, 0x8, R22 ;  /* 0x0000000805187825 */ /* 0x000fe200078e0216 */
[----:B---3--:R-:W-:-:S02]  /*0370*/  DFMA R18, R10, R18, R12 ;  /* 0x000000120a12722b */ /* 0x008fc4000000000c */
[----:B------:R-:W3:Y:S04]  /*0380*/  LDG.E.64 R22, desc[UR4][R8.64+0x18] ;  /* 0x0000180408167981 */ /* 0x000ee8000c1e1b00 */
[----:B------:R-:W4:Y:S04]  /*0390*/  LDG.E.64 R10, desc[UR4][R8.64+0x8] ;  /* 0x00000804080a7981 */ /* 0x000f28000c1e1b00 */
[----:B------:R0:W4:Y:S02]  /*03a0*/  LDG.E.64 R12, desc[UR4][R24.64] ;  /* 0x00000004180c7981 */ /* 0x000124000c1e1b00 */
[----:B0-----:R-:W-:-:S04]  /*03b0*/  IMAD.WIDE R24, R5, 0x8, R24 ;  /* 0x0000000805187825 */ /* 0x001fc800078e0218 */
[----:B------:R-:W-:-:S06]  /*03c0*/  IMAD.WIDE R20, R5, 0x8, R24 ;  /* 0x0000000805147825 */ /* 0x000fcc00078e0218 */
[----:B------:R-:W3:Y:S01]  /*03d0*/  LDG.E.64 R20, desc[UR4][R20.64] ;  /* 0x0000000414147981 */ /* 0x000ee2000c1e1b00 */
[----:B--2---:R-:W-:-:S03]  /*03e0*/  DFMA R14, R16, R14, R18 ;  /* 0x0000000e100e722b */ /* 0x004fc60000000012 */
[----:B------:R-:W2:Y:S04]  /*03f0*/  LDG.E.64 R16, desc[UR4][R8.64+0x10] ;  /* 0x0000100408107981 */ /* 0x000ea8000c1e1b00 */
[----:B------:R-:W2:Y:S01]  /*0400*/  LDG.E.64 R18, desc[UR4][R24.64] ;  /* 0x0000000418127981 */ /* 0x000ea2000c1e1b00 */
[----:B------:R-:W-:-:S04]  /*0410*/  IADD3 R26, PT, PT, R26, 0x8, RZ ;  /* 0x000000081a1a7810 */ /* 0x000fc80007ffe0ff */
[----:B------:R-:W-:Y:S01]  /*0420*/  ISETP.NE.AND P1, PT, R26, RZ, PT ;  /* 0x000000ff1a00720c */ /* 0x000fe20003f25270 */
[----:B----4-:R-:W-:Y:S01]  /*0430*/  DFMA R10, R10, R12, R14 ;  /* 0x0000000c0a0a722b */ /* 0x010fe2000000000e */
[----:B------:R-:W-:-:S07]  /*0440*/  LEA R28, R5, R28, 0x3 ;  /* 0x0000001c051c7211 */ /* 0x000fce00078e18ff */
[----:B--2---:R-:W-:Y:S01]  /*0450*/  DFMA R18, R16, R18, R10 ;  /* 0x000000121012722b */ /* 0x004fe2000000000a */
[----:B------:R-:W-:-:S07]  /*0460*/  IADD3 R10, P2, PT, R8, 0x40, RZ ;  /* 0x00000040080a7810 */ /* 0x000fce0007f5e0ff */
[----:B---3--:R-:W-:Y:S01]  /*0470*/  DFMA R18, R22, R20, R18 ;  /* 0x000000141612722b */ /* 0x008fe20000000012 */
[----:B------:R-:W-:Y:S01]  /*0480*/  IMAD.X R11, RZ, RZ, R9, P2 ;  /* 0x000000ffff0b7224 */ /* 0x000fe200010e0609 */
[----:B------:R-:W-:Y:S09]  /*0490*/  @P1 BRA `(.L_x_34) ;  /* 0xfffffffc005c1947 */ /* 0x000ff2000383ffff */
.L_x_33:
        /* <DEDUP_REMOVED lines=18> */
[----:B------:R-:W-:-:S05]  /*05c0*/  LEA.HI.X R29, R4, UR7, R13, 0x3, P1 ;  /* 0x00000007041d7c11 */ /* 0x000fca00088f1c0d */
        /* <DEDUP_REMOVED lines=13> */
.L_x_35:
        /* <DEDUP_REMOVED lines=13> */
[----:B0-----:R-:W-:-:S07]  /*0770*/  @P1 IMAD.WIDE.U32 R16, R17, 0x8, R12 ;  /* 0x0000000811101825 */ /* 0x001fce00078e000c */
[----:B------:R-:W0:Y:S01]  /*0780*/  LDC.64 R10, c[0x0][0x398] ;  /* 0x0000e600ff0a7b82 */ /* 0x000e220000000a00 */
[----:B-1----:R-:W-:Y:S01]  /*0790*/  @P1 IMAD.WIDE R20, R23, 0x8, R20 ;  /* 0x0000000817141825 */ /* 0x002fe200078e0214 */
[----:B------:R-:W4:Y:S04]  /*07a0*/  @P1 LDG.E.64 R16, desc[UR4][R16.64] ;  /* 0x0000000410101981 */ /* 0x000f28000c1e1b00 */
[----:B------:R-:W4:Y:S01]  /*07b0*/  @P1 LDG.E.64 R12, desc[UR4][R20.64] ;  /* 0x00000004140c1981 */ /* 0x000f22000c1e1b00 */
[----:B--2---:R-:W-:Y:S01]  /*07c0*/  @P1 LEA R8, P2, R2, R8, 0x3 ;  /* 0x0000000802081211 */ /* 0x004fe200078418ff */
[----:B------:R-:W-:-:S03]  /*07d0*/  @P1 IMAD.WIDE R22, R5, 0x8, R20 ;  /* 0x0000000805161825 */ /* 0x000fc600078e0214 */
[----:B------:R-:W-:Y:S01]  /*07e0*/  @P1 LEA.HI.X R9, R2, R9, R4, 0x3, P2 ;  /* 0x0000000902091211 */ /* 0x000fe200010f1c04 */
[----:B------:R-:W-:Y:S01]  /*07f0*/  @!P0 IMAD R27, R7, R5, R0 ;  /* 0x00000005071b8224 */ /* 0x000fe200078e0200 */
[----:B------:R-:W-:Y:S02]  /*0800*/  @!P0 IADD3 R25, PT, PT, R6, R7, RZ ;  /* 0x0000000706198210 */ /* 0x000fe40007ffe0ff */
        /* <DEDUP_REMOVED lines=9> */
.L_x_32:
[----:B------:R-:W0:Y:S01]  /*08a0*/  LDC.64 R6, c[0x0][0x3a0] ;  /* 0x0000e800ff067b82 */ /* 0x000e220000000a00 */
[----:B------:R-:W-:-:S04]  /*08b0*/  IMAD R3, R3, R5, R0 ;  /* 0x0000000503037224 */ /* 0x000fc800078e0200 */
[----:B0-----:R-:W-:-:S05]  /*08c0*/  IMAD.WIDE R2, R3, 0x8, R6 ;  /* 0x0000000803027825 */ /* 0x001fca00078e0206 */
[----:B------:R-:W-:Y:S01]  /*08d0*/  STG.E.64 desc[UR4][R2.64], R18 ;  /* 0x0000001202007986 */ /* 0x000fe2000c101b04 */
[----:B------:R-:W-:Y:S05]  /*08e0*/  EXIT ;  /* 0x000000000000794d */ /* 0x000fea0003800000 */
.L_x_36:
        /* <DEDUP_REMOVED lines=9> */
.L_x_47:


//--------------------- .text._Z8matmult1iiiPdS_S_ --------------------------
	.section	.text._Z8matmult1iiiPdS_S_,"ax",@progbits
	.align	128
        .global         _Z8matmult1iiiPdS_S_
        .type           _Z8matmult1iiiPdS_S_,@function
        .size           _Z8matmult1iiiPdS_S_,(.L_x_48 - _Z8matmult1iiiPdS_S_)
        .other          _Z8matmult1iiiPdS_S_,@"STO_CUDA_ENTRY STV_DEFAULT"
_Z8matmult1iiiPdS_S_:
.text._Z8matmult1iiiPdS_S_:
[----:B------:R-:W-:Y:S08]  /*0000*/  LDC R1, c[0x0][0x37c] ;  /* 0x0000df00ff017b82 */ /* 0x000ff00000000800 */
[----:B------:R-:W0:Y:S01]  /*0010*/  LDC.64 R2, c[0x0][0x380] ;  /* 0x0000e000ff027b82 */ /* 0x000e220000000a00 */
[----:B------:R-:W0:Y:S02]  /*0020*/  LDCU UR4, c[0x0][0x388] ;  /* 0x00007100ff0477ac */ /* 0x000e240008000800 */
[----:B0-----:R-:W-:-:S04]  /*0030*/  VIMNMX3 R0, R2, UR4, R3, PT ;  /* 0x0000000402007c0f */ /* 0x001fc8000b800103 */
[----:B------:R-:W-:-:S13]  /*0040*/  ISETP.GE.AND P0, PT, R0, 0x1, PT ;  /* 0x000000010000780c */ /* 0x000fda0003f06270 */
[----:B------:R-:W-:Y:S05]  /*0050*/  @!P0 EXIT ;  /* 0x000000000000894d */ /* 0x000fea0003800000 */
[----:B------:R-:W-:Y:S01]  /*0060*/  LOP3.LUT R0, R3, 0x7, RZ, 0xc0, !PT ;  /* 0x0000000703007812 */ /* 0x000fe200078ec0ff */
[----:B------:R-:W0:Y:S04]  /*0070*/  LDCU.64 UR10, c[0x0][0x358] ;  /* 0x00006b00ff0a77ac */ /* 0x000e280008000a00 */
[----:B------:R-:W-:Y:S01]  /*0080*/  VIADD R2, R0, 0xffffffff ;  /* 0xffffffff00027836 */ /* 0x000fe20000000000 */
[----:B------:R-:W-:-:S04]  /*0090*/  UMOV UR4, URZ ;  /* 0x000000ff00047c82 */ /* 0x000fc80008000000 */
[----:B------:R-:W-:Y:S02]  /*00a0*/  ISETP.GE.U32.AND P0, PT, R2, 0x3, PT ;  /* 0x000000030200780c */ /* 0x000fe40003f06070 */
[C---:B------:R-:W-:Y:S02]  /*00b0*/  LOP3.LUT R2, R3.reuse, 0x7ffffff8, RZ, 0xc0, !PT ;  /* 0x7ffffff803027812 */ /* 0x040fe400078ec0ff */
[----:B------:R-:W-:-:S03]  /*00c0*/  LOP3.LUT R3, R3, 0x3, RZ, 0xc0, !PT ;  /* 0x0000000303037812 */ /* 0x000fc600078ec0ff */
[----:B------:R-:W-:-:S07]  /*00d0*/  IMAD.MOV R4, RZ, RZ, -R2 ;  /* 0x000000ffff047224 */ /* 0x000fce00078e0a02 */
.L_x_43:
[----:B-1----:R-:W1:Y:S01]  /*00e0*/  LDCU.64 UR12, c[0x0][0x380] ;  /* 0x00007000ff0c77ac */ /* 0x002e620008000a00 */
[----:B------:R-:W-:Y:S01]  /*00f0*/  IMAD.MOV.U32 R5, RZ, RZ, RZ ;  /* 0x000000ffff057224 */ /* 0x000fe200078e00ff */
[----:B--2---:R-:W2:Y:S01]  /*0100*/  LDCU.64 UR6, c[0x0][0x3a0] ;  /* 0x00007400ff0677ac */ /* 0x004ea20008000a00 */
[----:B------:R-:W-:Y:S01]  /*0110*/  UMOV UR5, UR4 ;  /* 0x0000000400057c82 */ /* 0x000fe20008000000 */
[----:B-1----:R-:W-:Y:S02]  /*0120*/  UIMAD UR8, UR4, UR13, URZ ;  /* 0x0000000d040872a4 */ /* 0x002fe4000f8e02ff */
[----:B------:R-:W-:Y:S02]  /*0130*/  UIADD3 UR4, UPT, UPT, UR4, 0x1, URZ ;  /* 0x0000000104047890 */ /* 0x000fe4000fffe0ff */
[----:B--2---:R-:W-:-:S04]  /*0140*/  UIMAD.WIDE.U32 UR6, UR8, 0x8, UR6 ;  /* 0x00000008080678a5 */ /* 0x004fc8000f8e0006 */
[----:B------:R-:W-:-:S04]  /*0150*/  UIADD3 UR9, UP0, UPT, UR6, 0x20, URZ ;  /* 0x0000002006097890 */ /* 0x000fc8000ff1e0ff */
[----:B------:R-:W-:Y:S02]  /*0160*/  UIADD3.X UR6, UPT, UPT, URZ, UR7, URZ, UP0, !UPT ;  /* 0x00000007ff067290 */ /* 0x000fe400087fe4ff */
[----:B---34-:R-:W-:-:S11]  /*0170*/  UISETP.NE.AND UP0, UPT, UR4, UR12, UPT ;  /* 0x0000000c0400728c */ /* 0x018fd6000bf05270 */
.L_x_42:
[----:B-1234-:R-:W1:Y:S01]  /*0180*/  LDC R8, c[0x0][0x388] ;  /* 0x0000e200ff087b82 */ /* 0x01ee620000000800 */
[----:B------:R-:W2:Y:S01]  /*0190*/  LDCU UR7, c[0x0][0x384] ;  /* 0x00007080ff0777ac */ /* 0x000ea20008000800 */
[----:B------:R-:W-:-:S06]  /*01a0*/  IMAD.MOV.U32 R21, RZ, RZ, RZ ;  /* 0x000000ffff157224 */ /* 0x000fcc00078e00ff */
[----:B------:R-:W3:Y:S01]  /*01b0*/  LDC.64 R6, c[0x0][0x390] ;  /* 0x0000e400ff067b82 */ /* 0x000ee20000000a00 */
[----:B--2---:R-:W-:Y:S02]  /*01c0*/  UISETP.GE.U32.AND UP1, UPT, UR7, 0x8, UPT ;  /* 0x000000080700788c */ /* 0x004fe4000bf26070 */
[C---:B------:R-:W-:Y:S02]  /*01d0*/  IMAD R20, R5.reuse, UR7, RZ ;  /* 0x0000000705147c24 */ /* 0x040fe4000f8e02ff */
[----:B-1----:R-:W-:Y:S01]  /*01e0*/  IMAD R9, R8, UR5, R5 ;  /* 0x0000000508097c24 */ /* 0x002fe2000f8e0205 */
[----:B------:R-:W-:-:S04]  /*01f0*/  IADD3 R5, PT, PT, R5, 0x1, RZ ;  /* 0x0000000105057810 */ /* 0x000fc80007ffe0ff */
[----:B------:R-:W-:Y:S01]  /*0200*/  ISETP.NE.AND P1, PT, R5, R8, PT ;  /* 0x000000080500720c */ /* 0x000fe20003f25270 */
[----:B---3--:R-:W-:Y:S01]  /*0210*/  IMAD.WIDE.U32 R6, R9, 0x8, R6 ;  /* 0x0000000809067825 */ /* 0x008fe200078e0006 */
[----:B------:R-:W-:Y:S11]  /*0220*/  BRA.U !UP1, `(.L_x_37) ;  /* 0x0000000109e47547 */ /* 0x000ff6000b800000 */
[----:B------:R-:W1:Y:S01]  /*0230*/  LDC.64 R8, c[0x0][0x398] ;  /* 0x0000e600ff087b82 */ /* 0x000e620000000a00 */
[----:B------:R-:W-:Y:S02]  /*0240*/  IMAD.U32 R13, RZ, RZ, UR9 ;  /* 0x00000009ff0d7e24 */ /* 0x000fe4000f8e00ff */
[----:B------:R-:W-:Y:S02]  /*0250*/  IMAD.U32 R18, RZ, RZ, UR6 ;  /* 0x00000006ff127e24 */ /* 0x000fe4000f8e00ff */
[----:B------:R-:W-:Y:S02]  /*0260*/  IMAD.MOV.U32 R12, RZ, RZ, R4 ;  /* 0x000000ffff0c7224 */ /* 0x000fe400078e0004 */
[----:B-1----:R-:W-:-:S03]  /*0270*/  IMAD.WIDE.U32 R8, R20, 0x8, R8 ;  /* 0x0000000814087825 */ /* 0x002fc600078e0008 */
[----:B------:R-:W-:-:S04]  /*0280*/  IADD3 R10, P2, PT, R8, 0x20, RZ ;  /* 0x00000020080a7810 */ /* 0x000fc80007f5e0ff */
[----:B------:R-:W-:-:S09]  /*0290*/  IADD3.X R11, PT, PT, RZ, R9, RZ, P2, !PT ;  /* 0x00000009ff0b7210 */ /* 0x000fd200017fe4ff */
.L_x_38:
[----:B----4-:R-:W-:Y:S01]  /*02a0*/  IMAD.MOV.U32 R8, RZ, RZ, R13 ;  /* 0x000000ffff087224 */ /* 0x010fe200078e000d */
[----:B0-----:R-:W2:Y:S01]  /*02b0*/  LDG.E.64 R16, desc[UR10][R6.64] ;  /* 0x0000000a06107981 */ /* 0x001ea2000c1e1b00 */
[----:B------:R-:W-:-:S03]  /*02c0*/  IMAD.MOV.U32 R9, RZ, RZ, R18 ;  /* 0x000000ffff097224 */ /* 0x000fc600078e0012 */
[----:B------:R-:W2:Y:S04]  /*02d0*/  LDG.E.64 R18, desc[UR10][R10.64+-0x20] ;  /* 0xffffe00a0a127981 */ /* 0x000ea8000c1e1b00 */
[----:B------:R-:W2:Y:S02]  /*02e0*/  LDG.E.64 R14, desc[UR10][R8.64+-0x20] ;  /* 0xffffe00a080e7981 */ /* 0x000ea4000c1e1b00 */
[----:B--2---:R-:W-:Y:S02]  /*02f0*/  DFMA R14, R16, R18, R14 ;  /* 0x00000012100e722b */ /* 0x004fe4000000000e */
[----:B------:R-:W2:Y:S05]  /*0300*/  LDG.E.64 R16, desc[UR10][R8.64+-0x18] ;  /* 0xffffe80a08107981 */ /* 0x000eaa000c1e1b00 */
[----:B------:R0:W-:Y:S04]  /*0310*/  STG.E.64 desc[UR10][R8.64+-0x20], R14 ;  /* 0xffffe00e08007986 */ /* 0x0001e8000c101b0a */
[----:B------:R-:W2:Y:S04]  /*0320*/  LDG.E.64 R18, desc[UR10][R6.64] ;  /* 0x0000000a06127981 */ /* 0x000ea8000c1e1b00 */
[----:B------:R-:W2:Y:S02]  /*0330*/  LDG.E.64 R22, desc[UR10][R10.64+-0x18] ;  /* 0xffffe80a0a167981 */ /* 0x000ea4000c1e1b00 */
[----:B--2---:R-:W-:-:S02]  /*0340*/  DFMA R16, R18, R22, R16 ;  /* 0x000000161210722b */ /* 0x004fc40000000010 */
[----:B------:R-:W2:Y:S05]  /*0350*/  LDG.E.64 R18, desc[UR10][R8.64+-0x10] ;  /* 0xfffff00a08127981 */ /* 0x000eaa000c1e1b00 */
[----:B------:R1:W-:Y:S04]  /*0360*/  STG.E.64 desc[UR10][R8.64+-0x18], R16 ;  /* 0xffffe81008007986 */ /* 0x0003e8000c101b0a */
[----:B------:R-:W2:Y:S04]  /*0370*/  LDG.E.64 R22, desc[UR10][R6.64] ;  /* 0x0000000a06167981 */ /* 0x000ea8000c1e1b00 */
[----:B------:R-:W2:Y:S02]  /*0380*/  LDG.E.64 R24, desc[UR10][R10.64+-0x10] ;  /* 0xfffff00a0a187981 */ /* 0x000ea4000c1e1b00 */
[----:B--2---:R-:W-:-:S02]  /*0390*/  DFMA R18, R22, R24, R18 ;  /* 0x000000181612722b */ /* 0x004fc40000000012 */
[----:B------:R-:W2:Y:S05]  /*03a0*/  LDG.E.64 R22, desc[UR10][R8.64+-0x8] ;  /* 0xfffff80a08167981 */ /* 0x000eaa000c1e1b00 */
[----:B------:R3:W-:Y:S04]  /*03b0*/  STG.E.64 desc[UR10][R8.64+-0x10], R18 ;  /* 0xfffff01208007986 */ /* 0x0007e8000c101b0a */
[----:B0-----:R-:W2:Y:S04]  /*03c0*/  LDG.E.64 R14, desc[UR10][R6.64] ;  /* 0x0000000a060e7981 */ /* 0x001ea8000c1e1b00 */
[----:B------:R-:W2:Y:S02]  /*03d0*/  LDG.E.64 R24, desc[UR10][R10.64+-0x8] ;  /* 0xfffff80a0a187981 */ /* 0x000ea4000c1e1b00 */
[----:B--2---:R-:W-:-:S02]  /*03e0*/  DFMA R14, R14, R24, R22 ;  /* 0x000000180e0e722b */ /* 0x004fc40000000016 */
[----:B------:R-:W2:Y:S05]  /*03f0*/  LDG.E.64 R22, desc[UR10][R8.64] ;  /* 0x0000000a08167981 */ /* 0x000eaa000c1e1b00 */
[----:B------:R0:W-:Y:S04]  /*0400*/  STG.E.64 desc[UR10][R8.64+-0x8], R14 ;  /* 0xfffff80e08007986 */ /* 0x0001e8000c101b0a */
[----:B-1----:R-:W2:Y:S04]  /*0410*/  LDG.E.64 R16, desc[UR10][R6.64] ;  /* 0x0000000a06107981 */ /* 0x002ea8000c1e1b00 */
[----:B------:R-:W2:Y:S02]  /*0420*/  LDG.E.64 R24, desc[UR10][R10.64] ;  /* 0x0000000a0a187981 */ /* 0x000ea4000c1e1b00 */
[----:B--2---:R-:W-:-:S02]  /*0430*/  DFMA R16, R16, R24, R22 ;  /* 0x000000181010722b */ /* 0x004fc40000000016 */
[----:B------:R-:W2:Y:S05]  /*0440*/  LDG.E.64 R22, desc[UR10][R8.64+0x8] ;  /* 0x0000080a08167981 */ /* 0x000eaa000c1e1b00 */
[----:B------:R1:W-:Y:S04]  /*0450*/  STG.E.64 desc[UR10][R8.64], R16 ;  /* 0x0000001008007986 */ /* 0x0003e8000c101b0a */
[----:B---3--:R-:W2:Y:S04]  /*0460*/  LDG.E.64 R18, desc[UR10][R6.64] ;  /* 0x0000000a06127981 */ /* 0x008ea8000c1e1b00 */
[----:B------:R-:W2:Y:S02]  /*0470*/  LDG.E.64 R24, desc[UR10][R10.64+0x8] ;  /* 0x0000080a0a187981 */ /* 0x000ea4000c1e1b00 */
[----:B--2---:R-:W-:-:S02]  /*0480*/  DFMA R18, R18, R24, R22 ;  /* 0x000000181212722b */ /* 0x004fc40000000016 */
[----:B------:R-:W2:Y:S05]  /*0490*/  LDG.E.64 R22, desc[UR10][R8.64+0x10] ;  /* 0x0000100a08167981 */ /* 0x000eaa000c1e1b00 */
[----:B------:R3:W-:Y:S04]  /*04a0*/  STG.E.64 desc[UR10][R8.64+0x8], R18 ;  /* 0x0000081208007986 */ /* 0x0007e8000c101b0a */
[----:B0-----:R-:W2:Y:S04]  /*04b0*/  LDG.E.64 R14, desc[UR10][R6.64] ;  /* 0x0000000a060e7981 */ /* 0x001ea8000c1e1b00 */
[----:B------:R-:W2:Y:S01]  /*04c0*/  LDG.E.64 R24, desc[UR10][R10.64+0x10] ;  /* 0x0000100a0a187981 */ /* 0x000ea2000c1e1b00 */
[----:B------:R-:W-:Y:S01]  /*04d0*/  IADD3 R12, PT, PT, R12, 0x8, RZ ;  /* 0x000000080c0c7810 */ /* 0x000fe20007ffe0ff */
[----:B--2---:R-:W-:-:S02]  /*04e0*/  DFMA R14, R14, R24, R22 ;  /* 0x000000180e0e722b */ /* 0x004fc40000000016 */
[----:B------:R-:W2:Y:S05]  /*04f0*/  LDG.E.64 R22, desc[UR10][R8.64+0x18] ;  /* 0x0000180a08167981 */ /* 0x000eaa000c1e1b00 */
[----:B------:R4:W-:Y:S04]  /*0500*/  STG.E.64 desc[UR10][R8.64+0x10], R14 ;  /* 0x0000100e08007986 */ /* 0x0009e8000c101b0a */
[----:B-1----:R-:W2:Y:S04]  /*0510*/  LDG.E.64 R16, desc[UR10][R6.64] ;  /* 0x0000000a06107981 */ /* 0x002ea8000c1e1b00 */
[----:B------:R0:W2:Y:S01]  /*0520*/  LDG.E.64 R24, desc[UR10][R10.64+0x18] ;  /* 0x0000180a0a187981 */ /* 0x0000a2000c1e1b00 */
[----:B------:R-:W-:-:S02]  /*0530*/  ISETP.NE.AND P2, PT, R12, RZ, PT ;  /* 0x000000ff0c00720c */ /* 0x000fc40003f45270 */
[----:B------:R-:W-:Y:S02]  /*0540*/  IADD3 R13, P3, PT, R8, 0x40, RZ ;  /* 0x00000040080d7810 */ /* 0x000fe40007f7e0ff */
[----:B0-----:R-:W-:-:S03]  /*0550*/  IADD3 R10, P4, PT, R10, 0x40, RZ ;  /* 0x000000400a0a7810 */ /* 0x001fc60007f9e0ff */
[----:B---3--:R-:W-:Y:S02]  /*0560*/  IMAD.X R18, RZ, RZ, R9, P3 ;  /* 0x000000ffff127224 */ /* 0x008fe400018e0609 */
[----:B------:R-:W-:Y:S01]  /*0570*/  IMAD.X R11, RZ, RZ, R11, P4 ;  /* 0x000000ffff0b7224 */ /* 0x000fe200020e060b */
[----:B--2---:R-:W-:-:S07]  /*0580*/  DFMA R16, R16, R24, R22 ;  /* 0x000000181010722b */ /* 0x004fce0000000016 */
[----:B------:R4:W-:Y:S01]  /*0590*/  STG.E.64 desc[UR10][R8.64+0x18], R16 ;  /* 0x0000181008007986 */ /* 0x0009e2000c101b0a */
[----:B------:R-:W-:Y:S05]  /*05a0*/  @P2 BRA `(.L_x_38) ;  /* 0xfffffffc003c2947 */ /* 0x000fea000383ffff */
[----:B------:R-:W-:-:S07]  /*05b0*/  IMAD.MOV.U32 R21, RZ, RZ, R2 ;  /* 0x000000ffff157224 */ /* 0x000fce00078e0002 */
.L_x_37:
[----:B------:R-:W-:-:S13]  /*05c0*/  ISETP.NE.AND P2, PT, R0, RZ, PT ;  /* 0x000000ff0000720c */ /* 0x000fda0003f45270 */
[----:B------:R-:W-:Y:S05]  /*05d0*/  @!P2 BRA `(.L_x_39) ;  /* 0x000000040048a947 */ /* 0x000fea0003800000 */
[----:B------:R-:W-:Y:S01]  /*05e0*/  ISETP.NE.AND P2, PT, R3, RZ, PT ;  /* 0x000000ff0300720c */ /* 0x000fe20003f45270 */
[----:B------:R-:W-:-:S12]  /*05f0*/  @!P0 BRA `(.L_x_40) ;  /* 0x0000000000948947 */ /* 0x000fd80003800000 */
[----:B------:R-:W1:Y:S01]  /*0600*/  LDC.64 R10, c[0x0][0x398] ;  /* 0x0000e600ff0a7b82 */ /* 0x000e620000000a00 */
[----:B----4-:R-:W-:Y:S01]  /*0610*/  IADD3 R9, PT, PT, R21, UR8, RZ ;  /* 0x0000000815097c10 */ /* 0x010fe2000fffe0ff */
[----:B------:R-:W-:-:S06]  /*0620*/  IMAD.IADD R13, R20, 0x1, R21 ;  /* 0x00000001140d7824 */ /* 0x000fcc00078e0215 */
[----:B------:R-:W2:Y:S08]  /*0630*/  LDC.64 R18, c[0x0][0x3a0] ;  /* 0x0000e800ff127b82 */ /* 0x000eb00000000a00 */
[----:B------:R-:W3:Y:S01]  /*0640*/  LDC.64 R14, c[0x0][0x398] ;  /* 0x0000e600ff0e7b82 */ /* 0x000ee20000000a00 */
[----:B-1----:R-:W-:-:S07]  /*0650*/  IMAD.WIDE.U32 R10, R13, 0x8, R10 ;  /* 0x000000080d0a7825 */ /* 0x002fce00078e000a */
[----:B------:R-:W1:Y:S01]  /*0660*/  LDC.64 R12, c[0x0][0x3a0] ;  /* 0x0000e800ff0c7b82 */ /* 0x000e620000000a00 */
[----:B0-----:R-:W4:Y:S01]  /*0670*/  LDG.E.64 R10, desc[UR10][R10.64] ;  /* 0x0000000a0a0a7981 */ /* 0x001f22000c1e1b00 */
[----:B--2---:R-:W-:-:S03]  /*0680*/  IMAD.WIDE.U32 R18, R9, 0x8, R18 ;  /* 0x0000000809127825 */ /* 0x004fc600078e0012 */
[----:B------:R-:W4:Y:S04]  /*0690*/  LDG.E.64 R8, desc[UR10][R6.64] ;  /* 0x0000000a06087981 */ /* 0x000f28000c1e1b00 */
[----:B------:R-:W4:Y:S01]  /*06a0*/  LDG.E.64 R16, desc[UR10][R18.64] ;  /* 0x0000000a12107981 */ /* 0x000f22000c1e1b00 */
[----:B------:R-:W-:Y:S02]  /*06b0*/  IADD3 R23, P4, PT, R21, UR8, RZ ;  /* 0x0000000815177c10 */ /* 0x000fe4000ff9e0ff */
[----:B------:R-:W-:-:S03]  /*06c0*/  IADD3 R22, P3, PT, R20, R21, RZ ;  /* 0x0000001514167210 */ /* 0x000fc60007f7e0ff */
[----:B------:R-:W-:Y:S01]  /*06d0*/  IMAD.X R24, RZ, RZ, RZ, P4 ;  /* 0x000000ffff187224 */ /* 0x000fe200020e06ff */
[----:B---3--:R-:W-:Y:S01]  /*06e0*/  LEA R14, P5, R22, R14, 0x3 ;  /* 0x0000000e160e7211 */ /* 0x008fe200078a18ff */
[----:B------:R-:W-:Y:S01]  /*06f0*/  IMAD.X R25, RZ, RZ, RZ, P3 ;  /* 0x000000ffff197224 */ /* 0x000fe200018e06ff */
[----:B-1----:R-:W-:-:S04]  /*0700*/  LEA R12, P4, R23, R12, 0x3 ;  /* 0x0000000c170c7211 */ /* 0x002fc800078818ff */
[----:B------:R-:W-:Y:S02]  /*0710*/  LEA.HI.X R15, R22, R15, R25, 0x3, P5 ;  /* 0x0000000f160f7211 */ /* 0x000fe400028f1c19 */
[----:B------:R-:W-:Y:S01]  /*0720*/  LEA.HI.X R13, R23, R13, R24, 0x3, P4 ;  /* 0x0000000d170d7211 */ /* 0x000fe200020f1c18 */
[----:B----4-:R-:W-:-:S07]  /*0730*/  DFMA R8, R8, R10, R16 ;  /* 0x0000000a0808722b */ /* 0x010fce0000000010 */
[----:B------:R0:W-:Y:S04]  /*0740*/  STG.E.64 desc[UR10][R18.64], R8 ;  /* 0x0000000812007986 */ /* 0x0001e8000c101b0a */
[----:B------:R-:W2:Y:S04]  /*0750*/  LDG.E.64 R16, desc[UR10][R6.64] ;  /* 0x0000000a06107981 */ /* 0x000ea8000c1e1b00 */
        /* <DEDUP_REMOVED lines=11> */
[----:B------:R-:W2:Y:S01]  /*0810*/  LDG.E.64 R8, desc[UR10][R6.64] ;  /* 0x0000000a06087981 */ /* 0x000ea2000c1e1b00 */
[----:B------:R-:W-:Y:S01]  /*0820*/  IADD3 R21, PT, PT, R21, 0x4, RZ ;  /* 0x0000000415157810 */ /* 0x000fe20007ffe0ff */
[----:B--2---:R-:W-:-:S07]  /*0830*/  DFMA R8, R8, R18, R22 ;  /* 0x000000120808722b */ /* 0x004fce0000000016 */
[----:B------:R1:W-:Y:S04]  /*0840*/  STG.E.64 desc[UR10][R12.64+0x18], R8 ;  /* 0x000018080c007986 */ /* 0x0003e8000c101b0a */
.L_x_40:
[----:B------:R-:W-:Y:S05]  /*0850*/  @!P2 BRA `(.L_x_39) ;  /* 0x0000000000a8a947 */ /* 0x000fea0003800000 */
[----:B------:R-:W-:Y:S01]  /*0860*/  ISETP.NE.AND P2, PT, R3, 0x1, PT ;  /* 0x000000010300780c */ /* 0x000fe20003f45270 */
[----:B------:R-:W-:-:S12]  /*0870*/  ULOP3.LUT UP1, URZ, UR7, 0x1, URZ, 0xc0, !UPT ;  /* 0x0000000107ff7892 */ /* 0x000fd8000f82c0ff */
[----:B------:R-:W-:Y:S05]  /*0880*/  @!P2 BRA `(.L_x_41) ;  /* 0x00000000006ca947 */ /* 0x000fea0003800000 */
[----:B-1----:R-:W1:Y:S01]  /*0890*/  LDC.64 R10, c[0x0][0x398] ;  /* 0x0000e600ff0a7b82 */ /* 0x002e620000000a00 */
[----:B----4-:R-:W-:Y:S02]  /*08a0*/  IMAD.IADD R15, R20, 0x1, R21 ;  /* 0x00000001140f7824 */ /* 0x010fe400078e0215 */
[----:B------:R-:W-:-:S05]  /*08b0*/  VIADD R13, R21, UR8 ;  /* 0x00000008150d7c36 */ /* 0x000fca0008000000 */
[----:B------:R-:W2:Y:S08]  /*08c0*/  LDC.64 R8, c[0x0][0x3a0] ;  /* 0x0000e800ff087b82 */ /* 0x000eb00000000a00 */
[----:B------:R-:W3:Y:S01]  /*08d0*/  LDC.64 R18, c[0x0][0x398] ;  /* 0x0000e600ff127b82 */ /* 0x000ee20000000a00 */
[----:B-1----:R-:W-:-:S07]  /*08e0*/  IMAD.WIDE.U32 R14, R15, 0x8, R10 ;  /* 0x000000080f0e7825 */ /* 0x002fce00078e000a */
[----:B------:R-:W1:Y:S01]  /*08f0*/  LDC.64 R16, c[0x0][0x3a0] ;  /* 0x0000e800ff107b82 */ /* 0x000e620000000a00 */
[----:B0-----:R-:W4:Y:S04]  /*0900*/  LDG.E.64 R10, desc[UR10][R6.64] ;  /* 0x0000000a060a7981 */ /* 0x001f28000c1e1b00 */
[----:B------:R-:W4:Y:S01]  /*0910*/  LDG.E.64 R14, desc[UR10][R14.64] ;  /* 0x0000000a0e0e7981 */ /* 0x000f22000c1e1b00 */
[----:B--2---:R-:W-:-:S05]  /*0920*/  IMAD.WIDE.U32 R8, R13, 0x8, R8 ;  /* 0x000000080d087825 */ /* 0x004fca00078e0008 */
[----:B------:R-:W4:Y:S01]  /*0930*/  LDG.E.64 R12, desc[UR10][R8.64] ;  /* 0x0000000a080c7981 */ /* 0x000f22000c1e1b00 */
[----:B------:R-:W-:Y:S02]  /*0940*/  IADD3 R22, P3, PT, R20, R21, RZ ;  /* 0x0000001514167210 */ /* 0x000fe40007f7e0ff */
[----:B------:R-:W-:Y:S02]  /*0950*/  IADD3 R23, P2, PT, R21, UR8, RZ ;  /* 0x0000000815177c10 */ /* 0x000fe4000ff5e0ff */
[C---:B---3--:R-:W-:Y:S01]  /*0960*/  LEA R18, P4, R22.reuse, R18, 0x3 ;  /* 0x0000001216127211 */ /* 0x048fe200078818ff */
[----:B------:R-:W-:Y:S01]  /*0970*/  IMAD.X R25, RZ, RZ, RZ, P3 ;  /* 0x000000ffff197224 */ /* 0x000fe200018e06ff */
[----:B------:R-:W-:Y:S02]  /*0980*/  IADD3.X R24, PT, PT, RZ, RZ, RZ, P2, !PT ;  /* 0x000000ffff187210 */ /* 0x000fe400017fe4ff */
[----:B-1----:R-:W-:Y:S02]  /*0990*/  LEA R16, P2, R23, R16, 0x3 ;  /* 0x0000001017107211 */ /* 0x002fe400078418ff */
[----:B------:R-:W-:-:S02]  /*09a0*/  LEA.HI.X R19, R22, R19, R25, 0x3, P4 ;  /* 0x0000001316137211 */ /* 0x000fc400020f1c19 */
[----:B------:R-:W-:Y:S01]  /*09b0*/  LEA.HI.X R17, R23, R17, R24, 0x3, P2 ;  /* 0x0000001117117211 */ /* 0x000fe200010f1c18 */
[----:B----4-:R-:W-:-:S07]  /*09c0*/  DFMA R10, R10, R14, R12 ;  /* 0x0000000e0a0a722b */ /* 0x010fce000000000c */
[----:B------:R2:W-:Y:S04]  /*09d0*/  STG.E.64 desc[UR10][R8.64], R10 ;  /* 0x0000000a08007986 */ /* 0x0005e8000c101b0a */
[----:B------:R-:W3:Y:S04]  /*09e0*/  LDG.E.64 R14, desc[UR10][R6.64] ;  /* 0x0000000a060e7981 */ /* 0x000ee8000c1e1b00 */
[----:B------:R-:W3:Y:S04]  /*09f0*/  LDG.E.64 R12, desc[UR10][R16.64+0x8] ;  /* 0x0000080a100c7981 */ /* 0x000ee8000c1e1b00 */
[----:B------:R-:W3:Y:S01]  /*0a00*/  LDG.E.64 R18, desc[UR10][R18.64+0x8] ;  /* 0x0000080a12127981 */ /* 0x000ee2000c1e1b00 */
[----:B------:R-:W-:Y:S01]  /*0a10*/  VIADD R21, R21, 0x2 ;  /* 0x0000000215157836 */ /* 0x000fe20000000000 */
[----:B---3--:R-:W-:-:S07]  /*0a20*/  DFMA R12, R14, R18, R12 ;  /* 0x000000120e0c722b */ /* 0x008fce000000000c */
[----:B------:R2:W-:Y:S04]  /*0a30*/  STG.E.64 desc[UR10][R16.64+0x8], R12 ;  /* 0x0000080c10007986 */ /* 0x0005e8000c101b0a */
.L_x_41:
[----:B------:R-:W-:Y:S05]  /*0a40*/  BRA.U !UP1, `(.L_x_39) ;  /* 0x00000001092c7547 */ /* 0x000fea000b800000 */
[----:B-12---:R-:W1:Y:S01]  /*0a50*/  LDC.64 R12, c[0x0][0x398] ;  /* 0x0000e600ff0c7b82 */ /* 0x006e620000000a00 */
[----:B------:R-:W-:Y:S01]  /*0a60*/  IADD3 R11, PT, PT, R21, UR8, RZ ;  /* 0x00000008150b7c10 */ /* 0x000fe2000fffe0ff */
[----:B----4-:R-:W-:Y:S01]  /*0a70*/  IMAD.IADD R15, R20, 0x1, R21 ;  /* 0x00000001140f7824 */ /* 0x010fe200078e0215 */
[----:B0-----:R-:W2:Y:S05]  /*0a80*/  LDG.E.64 R6, desc[UR10][R6.64] ;  /* 0x0000000a06067981 */ /* 0x001eaa000c1e1b00 */
[----:B------:R-:W0:Y:S01]  /*0a90*/  LDC.64 R8, c[0x0][0x3a0] ;  /* 0x0000e800ff087b82 */ /* 0x000e220000000a00 */
[----:B-1----:R-:W-:-:S06]  /*0aa0*/  IMAD.WIDE.U32 R12, R15, 0x8, R12 ;  /* 0x000000080f0c7825 */ /* 0x002fcc00078e000c */
[----:B------:R-:W2:Y:S01]  /*0ab0*/  LDG.E.64 R12, desc[UR10][R12.64] ;  /* 0x0000000a0c0c7981 */ /* 0x000ea2000c1e1b00 */
[----:B0-----:R-:W-:-:S05]  /*0ac0*/  IMAD.WIDE.U32 R8, R11, 0x8, R8 ;  /* 0x000000080b087825 */ /* 0x001fca00078e0008 */
[----:B------:R-:W2:Y:S02]  /*0ad0*/  LDG.E.64 R10, desc[UR10][R8.64] ;  /* 0x0000000a080a7981 */ /* 0x000ea4000c1e1b00 */
[----:B--2---:R-:W-:-:S07]  /*0ae0*/  DFMA R10, R6, R12, R10 ;  /* 0x0000000c060a722b */ /* 0x004fce000000000a */
[----:B------:R3:W-:Y:S04]  /*0af0*/  STG.E.64 desc[UR10][R8.64], R10 ;  /* 0x0000000a08007986 */ /* 0x0007e8000c101b0a */
.L_x_39:
[----:B------:R-:W-:Y:S05]  /*0b00*/  @P1 BRA `(.L_x_42) ;  /* 0xfffffff4009c1947 */ /* 0x000fea000383ffff */
[----:B------:R-:W-:Y:S05]  /*0b10*/  BRA.U UP0, `(.L_x_43) ;  /* 0xfffffff500707547 */ /* 0x000fea000b83ffff */
[----:B0-----:R-:W-:Y:S05]  /*0b20*/  EXIT ;  /* 0x000000000000794d */ /* 0x001fea0003800000 */
.L_x_44:
        /* <DEDUP_REMOVED lines=13> */
.L_x_48:


//--------------------- .nv.shared.reserved.0     --------------------------
	.section	.nv.shared.reserved.0,"aw",@nobits
	.weak		__nv_reservedSMEM_offset_0_alias
	.size		__nv_reservedSMEM_offset_0_alias, 0, 64
	.other		__nv_reservedSMEM_offset_0_alias,@"STO_CUDA_RESERVED_SHARED STV_DEFAULT"
__nv_reservedSMEM_offset_0_alias:
	.zero		0
	.zero		64


//--------------------- .nv.constant0._Z8matmult4iiiPdS_S_ --------------------------
	.section	.nv.constant0._Z8matmult4iiiPdS_S_,"a",@progbits
	.sectionflags	@""
	.align	4
.nv.constant0._Z8matmult4iiiPdS_S_:
	.zero		936


//--------------------- .nv.constant0._Z8matmult3iiiPdS_S_ --------------------------
	.section	.nv.constant0._Z8matmult3iiiPdS_S_,"a",@progbits
	.sectionflags	@""
	.align	4
.nv.constant0._Z8matmult3iiiPdS_S_:
	.zero		936


//--------------------- .nv.constant0._Z8matmult2iiiPdS_S_ --------------------------
	.section	.nv.constant0._Z8matmult2iiiPdS_S_,"a",@progbits
	.sectionflags	@""
	.align	4
.nv.constant0._Z8matmult2iiiPdS_S_:
	.zero		936


//--------------------- .nv.constant0._Z8matmult1iiiPdS_S_ --------------------------
	.section	.nv.constant0._Z8matmult1iiiPdS_S_,"a",@progbits
	.sectionflags	@""
	.align	4
.nv.constant0._Z8matmult1iiiPdS_S_:
	.zero		936


//--------------------- SYMBOLS --------------------------

	.type		.nv.reservedSmem.offset0,@object
	.size		.nv.reservedSmem.offset0,0x4
